//
// Generated by NVIDIA NVVM Compiler
//
// Compiler Build ID: CL-36424714
// Cuda compilation tools, release 13.0, V13.0.88
// Based on NVVM 20.0.0
//

.version 9.0
.target sm_100
.address_size 64

	// .globl	_Z34p2p_dist_parallel_computing_kernelP8atomdescP10hist_entryid

.visible .entry _Z34p2p_dist_parallel_computing_kernelP8atomdescP10hist_entryid(
	.param .u64 .ptr .align 1 _Z34p2p_dist_parallel_computing_kernelP8atomdescP10hist_entryid_param_0,
	.param .u64 .ptr .align 1 _Z34p2p_dist_parallel_computing_kernelP8atomdescP10hist_entryid_param_1,
	.param .u32 _Z34p2p_dist_parallel_computing_kernelP8atomdescP10hist_entryid_param_2,
	.param .f64 _Z34p2p_dist_parallel_computing_kernelP8atomdescP10hist_entryid_param_3
)
{
	.reg .pred 	%p<8>;
	.reg .b32 	%r<42>;
	.reg .b64 	%rd<35>;
	.reg .b64 	%fd<100>;

	ld.param.u64 	%rd5, [_Z34p2p_dist_parallel_computing_kernelP8atomdescP10hist_entryid_param_0];
	ld.param.u64 	%rd6, [_Z34p2p_dist_parallel_computing_kernelP8atomdescP10hist_entryid_param_1];
	ld.param.u32 	%r19, [_Z34p2p_dist_parallel_computing_kernelP8atomdescP10hist_entryid_param_2];
	ld.param.f64 	%fd1, [_Z34p2p_dist_parallel_computing_kernelP8atomdescP10hist_entryid_param_3];
	cvta.to.global.u64 	%rd1, %rd6;
	cvta.to.global.u64 	%rd2, %rd5;
	mov.u32 	%r20, %ctaid.x;
	mov.u32 	%r21, %ntid.x;
	mul.lo.s32 	%r1, %r20, %r21;
	mov.u32 	%r2, %tid.x;
	add.s32 	%r38, %r1, %r2;
	add.s32 	%r41, %r38, 1;
	max.s32 	%r23, %r38, %r41;
	setp.ge.s32 	%p1, %r23, %r19;
	@%p1 bra 	$L__BB0_10;
	mul.wide.s32 	%rd7, %r38, 24;
	add.s64 	%rd3, %rd2, %rd7;
	not.b32 	%r24, %r1;
	add.s32 	%r25, %r19, %r24;
	sub.s32 	%r5, %r25, %r2;
	sub.s32 	%r26, %r19, %r38;
	add.s32 	%r27, %r26, -2;
	and.b32  	%r6, %r5, 3;
	setp.lt.u32 	%p2, %r27, 3;
	@%p2 bra 	$L__BB0_5;
	and.b32  	%r28, %r5, -4;
	neg.s32 	%r37, %r28;
	add.s64 	%rd4, %rd2, 48;
$L__BB0_3:
	.pragma "nounroll";
	mul.wide.s32 	%rd8, %r41, 24;
	add.s64 	%rd9, %rd4, %rd8;
	ld.global.f64 	%fd2, [%rd3];
	ld.global.f64 	%fd3, [%rd9+-48];
	sub.f64 	%fd4, %fd2, %fd3;
	ld.global.f64 	%fd5, [%rd3+8];
	ld.global.f64 	%fd6, [%rd9+-40];
	sub.f64 	%fd7, %fd5, %fd6;
	ld.global.f64 	%fd8, [%rd3+16];
	ld.global.f64 	%fd9, [%rd9+-32];
	sub.f64 	%fd10, %fd8, %fd9;
	mul.f64 	%fd11, %fd7, %fd7;
	fma.rn.f64 	%fd12, %fd4, %fd4, %fd11;
	fma.rn.f64 	%fd13, %fd10, %fd10, %fd12;
	sqrt.rn.f64 	%fd14, %fd13;
	div.rn.f64 	%fd15, %fd14, %fd1;
	cvt.rzi.s32.f64 	%r29, %fd15;
	mul.wide.s32 	%rd10, %r29, 8;
	add.s64 	%rd11, %rd1, %rd10;
	atom.global.add.u64 	%rd12, [%rd11], 1;
	ld.global.f64 	%fd16, [%rd3];
	ld.global.f64 	%fd17, [%rd9+-24];
	sub.f64 	%fd18, %fd16, %fd17;
	ld.global.f64 	%fd19, [%rd3+8];
	ld.global.f64 	%fd20, [%rd9+-16];
	sub.f64 	%fd21, %fd19, %fd20;
	ld.global.f64 	%fd22, [%rd3+16];
	ld.global.f64 	%fd23, [%rd9+-8];
	sub.f64 	%fd24, %fd22, %fd23;
	mul.f64 	%fd25, %fd21, %fd21;
	fma.rn.f64 	%fd26, %fd18, %fd18, %fd25;
	fma.rn.f64 	%fd27, %fd24, %fd24, %fd26;
	sqrt.rn.f64 	%fd28, %fd27;
	div.rn.f64 	%fd29, %fd28, %fd1;
	cvt.rzi.s32.f64 	%r30, %fd29;
	mul.wide.s32 	%rd13, %r30, 8;
	add.s64 	%rd14, %rd1, %rd13;
	atom.global.add.u64 	%rd15, [%rd14], 1;
	ld.global.f64 	%fd30, [%rd3];
	ld.global.f64 	%fd31, [%rd9];
	sub.f64 	%fd32, %fd30, %fd31;
	ld.global.f64 	%fd33, [%rd3+8];
	ld.global.f64 	%fd34, [%rd9+8];
	sub.f64 	%fd35, %fd33, %fd34;
	ld.global.f64 	%fd36, [%rd3+16];
	ld.global.f64 	%fd37, [%rd9+16];
	sub.f64 	%fd38, %fd36, %fd37;
	mul.f64 	%fd39, %fd35, %fd35;
	fma.rn.f64 	%fd40, %fd32, %fd32, %fd39;
	fma.rn.f64 	%fd41, %fd38, %fd38, %fd40;
	sqrt.rn.f64 	%fd42, %fd41;
	div.rn.f64 	%fd43, %fd42, %fd1;
	cvt.rzi.s32.f64 	%r31, %fd43;
	mul.wide.s32 	%rd16, %r31, 8;
	add.s64 	%rd17, %rd1, %rd16;
	atom.global.add.u64 	%rd18, [%rd17], 1;
	ld.global.f64 	%fd44, [%rd3];
	ld.global.f64 	%fd45, [%rd9+24];
	sub.f64 	%fd46, %fd44, %fd45;
	ld.global.f64 	%fd47, [%rd3+8];
	ld.global.f64 	%fd48, [%rd9+32];
	sub.f64 	%fd49, %fd47, %fd48;
	ld.global.f64 	%fd50, [%rd3+16];
	ld.global.f64 	%fd51, [%rd9+40];
	sub.f64 	%fd52, %fd50, %fd51;
	mul.f64 	%fd53, %fd49, %fd49;
	fma.rn.f64 	%fd54, %fd46, %fd46, %fd53;
	fma.rn.f64 	%fd55, %fd52, %fd52, %fd54;
	sqrt.rn.f64 	%fd56, %fd55;
	div.rn.f64 	%fd57, %fd56, %fd1;
	cvt.rzi.s32.f64 	%r32, %fd57;
	mul.wide.s32 	%rd19, %r32, 8;
	add.s64 	%rd20, %rd1, %rd19;
	atom.global.add.u64 	%rd21, [%rd20], 1;
	add.s32 	%r41, %r41, 4;
	add.s32 	%r38, %r38, 4;
	add.s32 	%r37, %r37, 4;
	setp.ne.s32 	%p3, %r37, 0;
	@%p3 bra 	$L__BB0_3;
	add.s32 	%r41, %r38, 1;
$L__BB0_5:
	setp.eq.s32 	%p4, %r6, 0;
	@%p4 bra 	$L__BB0_10;
	setp.eq.s32 	%p5, %r6, 1;
	@%p5 bra 	$L__BB0_8;
	ld.global.f64 	%fd58, [%rd3];
	mul.wide.s32 	%rd22, %r41, 24;
	add.s64 	%rd23, %rd2, %rd22;
	ld.global.f64 	%fd59, [%rd23];
	sub.f64 	%fd60, %fd58, %fd59;
	ld.global.f64 	%fd61, [%rd3+8];
	ld.global.f64 	%fd62, [%rd23+8];
	sub.f64 	%fd63, %fd61, %fd62;
	ld.global.f64 	%fd64, [%rd3+16];
	ld.global.f64 	%fd65, [%rd23+16];
	sub.f64 	%fd66, %fd64, %fd65;
	mul.f64 	%fd67, %fd63, %fd63;
	fma.rn.f64 	%fd68, %fd60, %fd60, %fd67;
	fma.rn.f64 	%fd69, %fd66, %fd66, %fd68;
	sqrt.rn.f64 	%fd70, %fd69;
	div.rn.f64 	%fd71, %fd70, %fd1;
	cvt.rzi.s32.f64 	%r33, %fd71;
	mul.wide.s32 	%rd24, %r33, 8;
	add.s64 	%rd25, %rd1, %rd24;
	atom.global.add.u64 	%rd26, [%rd25], 1;
	ld.global.f64 	%fd72, [%rd3];
	ld.global.f64 	%fd73, [%rd23+24];
	sub.f64 	%fd74, %fd72, %fd73;
	ld.global.f64 	%fd75, [%rd3+8];
	ld.global.f64 	%fd76, [%rd23+32];
	sub.f64 	%fd77, %fd75, %fd76;
	ld.global.f64 	%fd78, [%rd3+16];
	ld.global.f64 	%fd79, [%rd23+40];
	sub.f64 	%fd80, %fd78, %fd79;
	mul.f64 	%fd81, %fd77, %fd77;
	fma.rn.f64 	%fd82, %fd74, %fd74, %fd81;
	fma.rn.f64 	%fd83, %fd80, %fd80, %fd82;
	sqrt.rn.f64 	%fd84, %fd83;
	div.rn.f64 	%fd85, %fd84, %fd1;
	cvt.rzi.s32.f64 	%r34, %fd85;
	mul.wide.s32 	%rd27, %r34, 8;
	add.s64 	%rd28, %rd1, %rd27;
	atom.global.add.u64 	%rd29, [%rd28], 1;
	add.s32 	%r41, %r41, 2;
$L__BB0_8:
	and.b32  	%r35, %r5, 1;
	setp.eq.b32 	%p6, %r35, 1;
	not.pred 	%p7, %p6;
	@%p7 bra 	$L__BB0_10;
	ld.global.f64 	%fd86, [%rd3];
	mul.wide.s32 	%rd30, %r41, 24;
	add.s64 	%rd31, %rd2, %rd30;
	ld.global.f64 	%fd87, [%rd31];
	sub.f64 	%fd88, %fd86, %fd87;
	ld.global.f64 	%fd89, [%rd3+8];
	ld.global.f64 	%fd90, [%rd31+8];
	sub.f64 	%fd91, %fd89, %fd90;
	ld.global.f64 	%fd92, [%rd3+16];
	ld.global.f64 	%fd93, [%rd31+16];
	sub.f64 	%fd94, %fd92, %fd93;
	mul.f64 	%fd95, %fd91, %fd91;
	fma.rn.f64 	%fd96, %fd88, %fd88, %fd95;
	fma.rn.f64 	%fd97, %fd94, %fd94, %fd96;
	sqrt.rn.f64 	%fd98, %fd97;
	div.rn.f64 	%fd99, %fd98, %fd1;
	cvt.rzi.s32.f64 	%r36, %fd99;
	mul.wide.s32 	%rd32, %r36, 8;
	add.s64 	%rd33, %rd1, %rd32;
	atom.global.add.u64 	%rd34, [%rd33], 1;
$L__BB0_10:
	ret;

}


// ===== COMPILED SASS (sm_100) =====

	.target	sm_100

	.elftype	@"ET_EXEC"


//--------------------- .note.nv.tkinfo           --------------------------
	.section	.note.nv.tkinfo,"",@"SHT_NOTE"
	.sectionflags	@"SHF_NOTE_NV_TKINFO"
	.tkinfo
        /*0018*/ 	.word	0x00000002
        /*0030*/ 	.string	""
        /*0030*/ 	.string	"ptxas"
        /*0030*/ 	.string	"Cuda compilation tools, release 13.0, V13.0.88"
        /*0030*/ 	.string	"Build cuda_13.0.r13.0/compiler.36424714_0"
        /*0030*/ 	.string	"-arch sm_100 -m 64 "



//--------------------- .note.nv.cuinfo           --------------------------
	.section	.note.nv.cuinfo,"",@"SHT_NOTE"
	.sectionflags	@"SHF_NOTE_NV_CUINFO"
        /*0018*/ 	.short	0x0002
        /*001a*/ 	.short	0x0064
        /*001c*/ 	.short	0x0082
	.zero		2


//--------------------- .nv.info                  --------------------------
	.section	.nv.info,"",@"SHT_CUDA_INFO"
	.align	4


	//----- nvinfo : EIATTR_REGCOUNT
	.align		4
        /*0000*/ 	.byte	0x04, 0x2f
        /*0002*/ 	.short	(.L_1 - .L_0)
	.align		4
.L_0:
        /*0004*/ 	.word	index@(_Z34p2p_dist_parallel_computing_kernelP8atomdescP10hist_entryid)
        /*0008*/ 	.word	0x00000026


	//----- nvinfo : EIATTR_FRAME_SIZE
	.align		4
.L_1:
        /*000c*/ 	.byte	0x04, 0x11
        /*000e*/ 	.short	(.L_3 - .L_2)
	.align		4
.L_2:
        /*0010*/ 	.word	index@($__internal_1_$__cuda_sm20_dsqrt_rn_f64_mediumpath_v1)
        /*0014*/ 	.word	0x00000000


	//----- nvinfo : EIATTR_FRAME_SIZE
	.align		4
.L_3:
        /*0018*/ 	.byte	0x04, 0x11
        /*001a*/ 	.short	(.L_5 - .L_4)
	.align		4
.L_4:
        /*001c*/ 	.word	index@($__internal_0_$__cuda_sm20_div_rn_f64_full)
        /*0020*/ 	.word	0x00000000


	//----- nvinfo : EIATTR_FRAME_SIZE
	.align		4
.L_5:
        /*0024*/ 	.byte	0x04, 0x11
        /*0026*/ 	.short	(.L_7 - .L_6)
	.align		4
.L_6:
        /*0028*/ 	.word	index@(_Z34p2p_dist_parallel_computing_kernelP8atomdescP10hist_entryid)
        /*002c*/ 	.word	0x00000000


	//----- nvinfo : EIATTR_MIN_STACK_SIZE
	.align		4
.L_7:
        /*0030*/ 	.byte	0x04, 0x12
        /*0032*/ 	.short	(.L_9 - .L_8)
	.align		4
.L_8:
        /*0034*/ 	.word	index@(_Z34p2p_dist_parallel_computing_kernelP8atomdescP10hist_entryid)
        /*0038*/ 	.word	0x00000000
.L_9:


//--------------------- .nv.compat                --------------------------
	.section	.nv.compat,"",@"SHT_CUDA_COMPAT_INFO"
	.align	4
        /*0000*/ 	.byte	0x02, 0x09, 0x00, 0x00, 0x02, 0x02, 0x01, 0x00, 0x02, 0x05, 0x05, 0x00, 0x03, 0x07, 0x01, 0x01
        /*0010*/ 	.byte	0x02, 0x03, 0x00, 0x00, 0x02, 0x06, 0x01, 0x00, 0x04, 0x0b, 0x08, 0x00, 0x01, 0x00, 0x00, 0x00
        /*0020*/ 	.byte	0x00, 0x00, 0x00, 0x00


//--------------------- .nv.info._Z34p2p_dist_parallel_computing_kernelP8atomdescP10hist_entryid --------------------------
	.section	.nv.info._Z34p2p_dist_parallel_computing_kernelP8atomdescP10hist_entryid,"",@"SHT_CUDA_INFO"
	.sectionflags	@""
	.align	4


	//----- nvinfo : EIATTR_CUDA_API_VERSION
	.align		4
        /*0000*/ 	.byte	0x04, 0x37
        /*0002*/ 	.short	(.L_11 - .L_10)
.L_10:
        /*0004*/ 	.word	0x00000082


	//----- nvinfo : EIATTR_KPARAM_INFO
	.align		4
.L_11:
        /*0008*/ 	.byte	0x04, 0x17
        /*000a*/ 	.short	(.L_13 - .L_12)
.L_12:
        /*000c*/ 	.word	0x00000000
        /*0010*/ 	.short	0x0003
        /*0012*/ 	.short	0x0018
        /*0014*/ 	.byte	0x00, 0xf0, 0x21, 0x00


	//----- nvinfo : EIATTR_KPARAM_INFO
	.align		4
.L_13:
        /*0018*/ 	.byte	0x04, 0x17
        /*001a*/ 	.short	(.L_15 - .L_14)
.L_14:
        /*001c*/ 	.word	0x00000000
        /*0020*/ 	.short	0x0002
        /*0022*/ 	.short	0x0010
        /*0024*/ 	.byte	0x00, 0xf0, 0x11, 0x00


	//----- nvinfo : EIATTR_KPARAM_INFO
	.align		4
.L_15:
        /*0028*/ 	.byte	0x04, 0x17
        /*002a*/ 	.short	(.L_17 - .L_16)
.L_16:
        /*002c*/ 	.word	0x00000000
        /*0030*/ 	.short	0x0001
        /*0032*/ 	.short	0x0008
        /*0034*/ 	.byte	0x00, 0xf5, 0x21, 0x00


	//----- nvinfo : EIATTR_KPARAM_INFO
	.align		4
.L_17:
        /*0038*/ 	.byte	0x04, 0x17
        /*003a*/ 	.short	(.L_19 - .L_18)
.L_18:
        /*003c*/ 	.word	0x00000000
        /*0040*/ 	.short	0x0000
        /*0042*/ 	.short	0x0000
        /*0044*/ 	.byte	0x00, 0xf5, 0x21, 0x00


	//----- nvinfo : EIATTR_SPARSE_MMA_MASK
	.align		4
.L_19:
        /*0048*/ 	.byte	0x03, 0x50
        /*004a*/ 	.short	0x0000


	//----- nvinfo : EIATTR_MAXREG_COUNT
	.align		4
        /*004c*/ 	.byte	0x03, 0x1b
        /*004e*/ 	.short	0x00ff


	//----- nvinfo : EIATTR_MERCURY_ISA_VERSION
	.align		4
        /*0050*/ 	.byte	0x03, 0x5f
        /*0052*/ 	.short	0x0101


	//----- nvinfo : EIATTR_VRC_CTA_INIT_COUNT
	.align		4
        /*0054*/ 	.byte	0x02, 0x4a
	.zero		1
	.zero		1


	//----- nvinfo : EIATTR_EXIT_INSTR_OFFSETS
	.align		4
        /*0058*/ 	.byte	0x04, 0x1c
        /*005a*/ 	.short	(.L_21 - .L_20)


	//   ....[0]....
.L_20:
        /*005c*/ 	.word	0x000000a0


	//   ....[1]....
        /*0060*/ 	.word	0x000011e0


	//   ....[2]....
        /*0064*/ 	.word	0x00001a60


	//   ....[3]....
        /*0068*/ 	.word	0x00001e80


	//----- nvinfo : EIATTR_CRS_STACK_SIZE
	.align		4
.L_21:
        /*006c*/ 	.byte	0x04, 0x1e
        /*006e*/ 	.short	(.L_23 - .L_22)
.L_22:
        /*0070*/ 	.word	0x00000000


	//----- nvinfo : EIATTR_CBANK_PARAM_SIZE
	.align		4
.L_23:
        /*0074*/ 	.byte	0x03, 0x19
        /*0076*/ 	.short	0x0020


	//----- nvinfo : EIATTR_PARAM_CBANK
	.align		4
        /*0078*/ 	.byte	0x04, 0x0a
        /*007a*/ 	.short	(.L_25 - .L_24)
	.align		4
.L_24:
        /*007c*/ 	.word	index@(.nv.constant0._Z34p2p_dist_parallel_computing_kernelP8atomdescP10hist_entryid)
        /*0080*/ 	.short	0x0380
        /*0082*/ 	.short	0x0020


	//----- nvinfo : EIATTR_SW_WAR
	.align		4
.L_25:
        /*0084*/ 	.byte	0x04, 0x36
        /*0086*/ 	.short	(.L_27 - .L_26)
.L_26:
        /*0088*/ 	.word	0x00000008
.L_27:


//--------------------- .nv.callgraph             --------------------------
	.section	.nv.callgraph,"",@"SHT_CUDA_CALLGRAPH"
	.align	4
	.sectionentsize	8
	.align		4
        /*0000*/ 	.word	0x00000000
	.align		4
        /*0004*/ 	.word	0xffffffff
	.align		4
        /*0008*/ 	.word	0x00000000
	.align		4
        /*000c*/ 	.word	0xfffffffe
	.align		4
        /*0010*/ 	.word	0x00000000
	.align		4
        /*0014*/ 	.word	0xfffffffd
	.align		4
        /*0018*/ 	.word	0x00000000
	.align		4
        /*001c*/ 	.word	0xfffffffc


//--------------------- .text._Z34p2p_dist_parallel_computing_kernelP8atomdescP10hist_entryid --------------------------
	.section	.text._Z34p2p_dist_parallel_computing_kernelP8atomdescP10hist_entryid,"ax",@progbits
	.align	128
        .global         _Z34p2p_dist_parallel_computing_kernelP8atomdescP10hist_entryid
        .type           _Z34p2p_dist_parallel_computing_kernelP8atomdescP10hist_entryid,@function
        .size           _Z34p2p_dist_parallel_computing_kernelP8atomdescP10hist_entryid,(.L_x_45 - _Z34p2p_dist_parallel_computing_kernelP8atomdescP10hist_entryid)
        .other          _Z34p2p_dist_parallel_computing_kernelP8atomdescP10hist_entryid,@"STO_CUDA_ENTRY STV_DEFAULT"
_Z34p2p_dist_parallel_computing_kernelP8atomdescP10hist_entryid:
.text._Z34p2p_dist_parallel_computing_kernelP8atomdescP10hist_entryid:
[----:B------:R-:W-:Y:S01]  /*0000*/  LDC R1, c[0x0][0x37c] ;  /* 0x0000df00ff017b82 */ /* 0x000fe20000000800 */
[----:B------:R-:W0:Y:S07]  /*0010*/  S2R R4, SR_TID.X ;  /* 0x0000000000047919 */ /* 0x000e2e0000002100 */
[----:B------:R-:W1:Y:S01]  /*0020*/  S2UR UR4, SR_CTAID.X ;  /* 0x00000000000479c3 */ /* 0x000e620000002500 */
[----:B------:R-:W1:Y:S07]  /*0030*/  LDCU UR5, c[0x0][0x360] ;  /* 0x00006c00ff0577ac */ /* 0x000e6e0008000800 */
[----:B------:R-:W2:Y:S01]  /*0040*/  LDC R7, c[0x0][0x390] ;  /* 0x0000e400ff077b82 */ /* 0x000ea20000000800 */
[----:B-1----:R-:W-:-:S06]  /*0050*/  UIMAD UR4, UR4, UR5, URZ ;  /* 0x00000005040472a4 */ /* 0x002fcc000f8e02ff */
[----:B0-----:R-:W-:-:S04]  /*0060*/  VIADD R2, R4, UR4 ;  /* 0x0000000404027c36 */ /* 0x001fc80008000000 */
[----:B------:R-:W-:-:S05]  /*0070*/  VIADD R5, R2, 0x1 ;  /* 0x0000000102057836 */ /* 0x000fca0000000000 */
[----:B------:R-:W-:-:S04]  /*0080*/  VIMNMX R0, PT, PT, R2, R5, !PT ;  /* 0x0000000502007248 */ /* 0x000fc80007fe0100 */
[----:B--2---:R-:W-:-:S13]  /*0090*/  ISETP.GE.AND P0, PT, R0, R7, PT ;  /* 0x000000070000720c */ /* 0x004fda0003f06270 */
[----:B------:R-:W-:Y:S05]  /*00a0*/  @P0 EXIT ;  /* 0x000000000000094d */ /* 0x000fea0003800000 */
[----:B------:R-:W0:Y:S01]  /*00b0*/  LDC.64 R14, c[0x0][0x380] ;  /* 0x0000e000ff0e7b82 */ /* 0x000e220000000a00 */
[----:B------:R-:W-:Y:S01]  /*00c0*/  IADD3 R0, PT, PT, -R2, -0x2, R7 ;  /* 0xfffffffe02007810 */ /* 0x000fe20007ffe107 */
[----:B------:R-:W-:Y:S01]  /*00d0*/  ULOP3.LUT UR4, URZ, UR4, URZ, 0x33, !UPT ;  /* 0x00000004ff047292 */ /* 0x000fe2000f8e33ff */
[----:B------:R-:W-:Y:S01]  /*00e0*/  BSSY B1, `(.L_x_0) ;  /* 0x000010e000017945 */ /* 0x000fe20003800000 */
[----:B------:R-:W1:Y:S01]  /*00f0*/  LDCU.64 UR6, c[0x0][0x358] ;  /* 0x00006b00ff0677ac */ /* 0x000e620008000a00 */
[----:B------:R-:W-:-:S03]  /*0100*/  ISETP.GE.U32.AND P0, PT, R0, 0x3, PT ;  /* 0x000000030000780c */ /* 0x000fc60003f06070 */
[----:B------:R-:W2:Y:S01]  /*0110*/  LDC R3, c[0x0][0x39c] ;  /* 0x0000e700ff037b82 */ /* 0x000ea20000000800 */
[----:B------:R-:W-:Y:S01]  /*0120*/  IADD3 R4, PT, PT, -R4, UR4, R7 ;  /* 0x0000000404047c10 */ /* 0x000fe2000fffe107 */
[----:B------:R-:W3:Y:S03]  /*0130*/  LDCU UR5, c[0x0][0x398] ;  /* 0x00007300ff0577ac */ /* 0x000ee60008000800 */
[----:B------:R-:W-:Y:S01]  /*0140*/  LOP3.LUT R6, R4, 0x3, RZ, 0xc0, !PT ;  /* 0x0000000304067812 */ /* 0x000fe200078ec0ff */
[----:B------:R-:W4:Y:S01]  /*0150*/  LDCU UR8, c[0x0][0x39c] ;  /* 0x00007380ff0877ac */ /* 0x000f220008000800 */
[----:B0-----:R-:W-:-:S03]  /*0160*/  IMAD.WIDE R14, R2, 0x18, R14 ;  /* 0x00000018020e7825 */ /* 0x001fc600078e020e */
[----:B-1-34-:R-:W-:Y:S05]  /*0170*/  @!P0 BRA `(.L_x_1) ;  /* 0x0000001000108947 */ /* 0x01afea0003800000 */
[----:B------:R-:W0:Y:S01]  /*0180*/  LDC.64 R8, c[0x0][0x380] ;  /* 0x0000e000ff087b82 */ /* 0x000e220000000a00 */
[----:B------:R-:W-:Y:S01]  /*0190*/  LOP3.LUT R7, R4, 0xfffffffc, RZ, 0xc0, !PT ;  /* 0xfffffffc04077812 */ /* 0x000fe200078ec0ff */
[----:B------:R-:W-:Y:S04]  /*01a0*/  BSSY B0, `(.L_x_2) ;  /* 0x0000100000007945 */ /* 0x000fe80003800000 */
[----:B------:R-:W-:Y:S02]  /*01b0*/  IMAD.MOV R7, RZ, RZ, -R7 ;  /* 0x000000ffff077224 */ /* 0x000fe400078e0a07 */
[----:B------:R-:W1:Y:S08]  /*01c0*/  LDC.64 R12, c[0x0][0x398] ;  /* 0x0000e600ff0c7b82 */ /* 0x000e700000000a00 */
[----:B------:R-:W3:Y:S01]  /*01d0*/  LDC.64 R10, c[0x0][0x388] ;  /* 0x0000e200ff0a7b82 */ /* 0x000ee20000000a00 */
[----:B0-----:R-:W-:-:S05]  /*01e0*/  IADD3 R8, P0, PT, R8, 0x30, RZ ;  /* 0x0000003008087810 */ /* 0x001fca0007f1e0ff */
[----:B------:R-:W-:-:S08]  /*01f0*/  IMAD.X R9, RZ, RZ, R9, P0 ;  /* 0x000000ffff097224 */ /* 0x000fd000000e0609 */
.L_x_19:
[----:B------:R-:W-:Y:S01]  /*0200*/  IMAD.WIDE R16, R5, 0x18, R8 ;  /* 0x0000001805107825 */ /* 0x000fe200078e0208 */
[----:B------:R-:W4:Y:S04]  /*0210*/  LDG.E.64 R26, desc[UR6][R14.64+0x8] ;  /* 0x000008060e1a7981 */ /* 0x000f28000c1e1b00 */
[----:B------:R-:W4:Y:S04]  /*0220*/  LDG.E.64 R28, desc[UR6][R16.64+-0x28] ;  /* 0xffffd806101c7981 */ /* 0x000f28000c1e1b00 */
[----:B------:R-:W5:Y:S04]  /*0230*/  LDG.E.64 R22, desc[UR6][R14.64] ;  /* 0x000000060e167981 */ /* 0x000f68000c1e1b00 */
[----:B------:R-:W5:Y:S04]  /*0240*/  LDG.E.64 R24, desc[UR6][R16.64+-0x30] ;  /* 0xffffd00610187981 */ /* 0x000f68000c1e1b00 */
[----:B0-----:R-:W2:Y:S04]  /*0250*/  LDG.E.64 R20, desc[UR6][R14.64+0x10] ;  /* 0x000010060e147981 */ /* 0x001ea8000c1e1b00 */
[----:B------:R-:W2:Y:S01]  /*0260*/  LDG.E.64 R18, desc[UR6][R16.64+-0x20] ;  /* 0xffffe00610127981 */ /* 0x000ea2000c1e1b00 */
[----:B------:R-:W-:Y:S05]  /*0270*/  YIELD ;  /* 0x0000000000007946 */ /* 0x000fea0003800000 */
[----:B------:R-:W-:Y:S01]  /*0280*/  BSSY.RECONVERGENT B2, `(.L_x_3) ;  /* 0x000001d000027945 */ /* 0x000fe20003800200 */
[----:B----4-:R-:W-:-:S02]  /*0290*/  DADD R26, R26, -R28 ;  /* 0x000000001a1a7229 */ /* 0x010fc4000000081c */
[----:B-----5:R-:W-:-:S06]  /*02a0*/  DADD R22, R22, -R24 ;  /* 0x0000000016167229 */ /* 0x020fcc0000000818 */
[----:B------:R-:W-:Y:S01]  /*02b0*/  DMUL R26, R26, R26 ;  /* 0x0000001a1a1a7228 */ /* 0x000fe20000000000 */
[----:B------:R-:W-:Y:S02]  /*02c0*/  IMAD.MOV.U32 R24, RZ, RZ, 0x0 ;  /* 0x00000000ff187424 */ /* 0x000fe400078e00ff */
[----:B------:R-:W-:Y:S01]  /*02d0*/  IMAD.MOV.U32 R25, RZ, RZ, 0x3fd80000 ;  /* 0x3fd80000ff197424 */ /* 0x000fe200078e00ff */
[----:B--2---:R-:W-:-:S04]  /*02e0*/  DADD R18, R20, -R18 ;  /* 0x0000000014127229 */ /* 0x004fc80000000812 */
[----:B------:R-:W-:-:S08]  /*02f0*/  DFMA R26, R22, R22, R26 ;  /* 0x00000016161a722b */ /* 0x000fd0000000001a */
[----:B------:R-:W-:-:S06]  /*0300*/  DFMA R18, R18, R18, R26 ;  /* 0x000000121212722b */ /* 0x000fcc000000001a */
[----:B------:R-:W0:Y:S04]  /*0310*/  MUFU.RSQ64H R23, R19 ;  /* 0x0000001300177308 */ /* 0x000e280000001c00 */
[----:B------:R-:W-:-:S04]  /*0320*/  IADD3 R22, PT, PT, R19, -0x3500000, RZ ;  /* 0xfcb0000013167810 */ /* 0x000fc80007ffe0ff */
[----:B------:R-:W-:Y:S02]  /*0330*/  ISETP.GE.U32.AND P0, PT, R22, 0x7ca00000, PT ;  /* 0x7ca000001600780c */ /* 0x000fe40003f06070 */
[----:B0-----:R-:W-:-:S08]  /*0340*/  DMUL R20, R22, R22 ;  /* 0x0000001616147228 */ /* 0x001fd00000000000 */
[----:B------:R-:W-:-:S08]  /*0350*/  DFMA R20, R18, -R20, 1 ;  /* 0x3ff000001214742b */ /* 0x000fd00000000814 */
[----:B------:R-:W-:Y:S02]  /*0360*/  DFMA R24, R20, R24, 0.5 ;  /* 0x3fe000001418742b */ /* 0x000fe40000000018 */
[----:B------:R-:W-:-:S08]  /*0370*/  DMUL R20, R22, R20 ;  /* 0x0000001416147228 */ /* 0x000fd00000000000 */
[----:B------:R-:W-:-:S08]  /*0380*/  DFMA R30, R24, R20, R22 ;  /* 0x00000014181e722b */ /* 0x000fd00000000016 */
[----:B------:R-:W-:Y:S02]  /*0390*/  DMUL R24, R18, R30 ;  /* 0x0000001e12187228 */ /* 0x000fe40000000000 */
[----:B------:R-:W-:Y:S01]  /*03a0*/  VIADD R21, R31, 0xfff00000 ;  /* 0xfff000001f157836 */ /* 0x000fe20000000000 */
[----:B------:R-:W-:-:S05]  /*03b0*/  MOV R20, R30 ;  /* 0x0000001e00147202 */ /* 0x000fca0000000f00 */
[----:B------:R-:W-:-:S08]  /*03c0*/  DFMA R26, R24, -R24, R18 ;  /* 0x80000018181a722b */ /* 0x000fd00000000012 */
[----:B------:R-:W-:Y:S01]  /*03d0*/  DFMA R28, R26, R20, R24 ;  /* 0x000000141a1c722b */ /* 0x000fe20000000018 */
[----:B------:R-:W-:Y:S10]  /*03e0*/  @!P0 BRA `(.L_x_4) ;  /* 0x0000000000188947 */ /* 0x000ff40003800000 */
[----:B------:R-:W-:Y:S01]  /*03f0*/  IMAD.MOV.U32 R20, RZ, RZ, R26 ;  /* 0x000000ffff147224 */ /* 0x000fe200078e001a */
[----:B------:R-:W-:Y:S01]  /*0400*/  MOV R26, 0x450 ;  /* 0x00000450001a7802 */ /* 0x000fe20000000f00 */
[----:B------:R-:W-:Y:S01]  /*0410*/  IMAD.MOV.U32 R23, RZ, RZ, R27 ;  /* 0x000000ffff177224 */ /* 0x000fe200078e001b */
[----:B------:R-:W-:Y:S01]  /*0420*/  MOV R27, R21 ;  /* 0x00000015001b7202 */ /* 0x000fe20000000f00 */
[----:B------:R-:W-:-:S07]  /*0430*/  IMAD.MOV.U32 R0, RZ, RZ, R30 ;  /* 0x000000ffff007224 */ /* 0x000fce00078e001e */
[----:B-1-3--:R-:W-:Y:S05]  /*0440*/  CALL.REL.NOINC `($__internal_1_$__cuda_sm20_dsqrt_rn_f64_mediumpath_v1) ;  /* 0x00000020000c7944 */ /* 0x00afea0003c00000 */
.L_x_4:
[----:B------:R-:W-:Y:S05]  /*0450*/  BSYNC.RECONVERGENT B2 ;  /* 0x0000000000027941 */ /* 0x000fea0003800200 */
.L_x_3:
[----:B------:R-:W1:Y:S01]  /*0460*/  MUFU.RCP64H R19, UR8 ;  /* 0x0000000800137d08 */ /* 0x000e620008001800 */
[----:B------:R-:W-:Y:S01]  /*0470*/  IMAD.MOV.U32 R18, RZ, RZ, 0x1 ;  /* 0x00000001ff127424 */ /* 0x000fe200078e00ff */
[----:B------:R-:W-:Y:S01]  /*0480*/  FSETP.GEU.AND P1, PT, |R29|, 6.5827683646048100446e-37, PT ;  /* 0x036000001d00780b */ /* 0x000fe20003f2e200 */
[----:B------:R-:W-:Y:S04]  /*0490*/  BSSY.RECONVERGENT B2, `(.L_x_5) ;  /* 0x0000010000027945 */ /* 0x000fe80003800200 */
[----:B-1----:R-:W-:-:S08]  /*04a0*/  DFMA R20, R18, -R12, 1 ;  /* 0x3ff000001214742b */ /* 0x002fd0000000080c */
[----:B------:R-:W-:-:S08]  /*04b0*/  DFMA R20, R20, R20, R20 ;  /* 0x000000141414722b */ /* 0x000fd00000000014 */
[----:B------:R-:W-:-:S08]  /*04c0*/  DFMA R20, R18, R20, R18 ;  /* 0x000000141214722b */ /* 0x000fd00000000012 */
[----:B------:R-:W-:-:S08]  /*04d0*/  DFMA R18, R20, -R12, 1 ;  /* 0x3ff000001412742b */ /* 0x000fd0000000080c */
[----:B------:R-:W-:-:S08]  /*04e0*/  DFMA R18, R20, R18, R20 ;  /* 0x000000121412722b */ /* 0x000fd00000000014 */
[----:B------:R-:W-:-:S08]  /*04f0*/  DMUL R20, R18, R28 ;  /* 0x0000001c12147228 */ /* 0x000fd00000000000 */
[----:B------:R-:W-:-:S08]  /*0500*/  DFMA R22, R20, -R12, R28 ;  /* 0x8000000c1416722b */ /* 0x000fd0000000001c */
[----:B------:R-:W-:-:S10]  /*0510*/  DFMA R18, R18, R22, R20 ;  /* 0x000000161212722b */ /* 0x000fd40000000014 */
[----:B------:R-:W-:-:S05]  /*0520*/  FFMA R0, RZ, UR8, R19 ;  /* 0x00000008ff007c23 */ /* 0x000fca0008000013 */
[----:B------:R-:W-:-:S13]  /*0530*/  FSETP.GT.AND P0, PT, |R0|, 1.469367938527859385e-39, PT ;  /* 0x001000000000780b */ /* 0x000fda0003f04200 */
[----:B------:R-:W-:Y:S05]  /*0540*/  @P0 BRA P1, `(.L_x_6) ;  /* 0x0000000000100947 */ /* 0x000fea0000800000 */
[----:B------:R-:W-:-:S07]  /*0550*/  MOV R0, 0x570 ;  /* 0x0000057000007802 */ /* 0x000fce0000000f00 */
[----:B---3--:R-:W-:Y:S05]  /*0560*/  CALL.REL.NOINC `($__internal_0_$__cuda_sm20_div_rn_f64_full) ;  /* 0x0000001800487944 */ /* 0x008fea0003c00000 */
[----:B------:R-:W-:Y:S02]  /*0570*/  IMAD.MOV.U32 R18, RZ, RZ, R26 ;  /* 0x000000ffff127224 */ /* 0x000fe400078e001a */
[----:B------:R-:W-:-:S07]  /*0580*/  IMAD.MOV.U32 R19, RZ, RZ, R27 ;  /* 0x000000ffff137224 */ /* 0x000fce00078e001b */
.L_x_6:
[----:B------:R-:W-:Y:S05]  /*0590*/  BSYNC.RECONVERGENT B2 ;  /* 0x0000000000027941 */ /* 0x000fea0003800200 */
.L_x_5:
[----:B------:R-:W3:Y:S01]  /*05a0*/  F2I.F64.TRUNC R25, R18 ;  /* 0x0000001200197311 */ /* 0x000ee2000030d100 */
[----:B------:R-:W-:Y:S01]  /*05b0*/  MOV R34, 0x1 ;  /* 0x0000000100227802 */ /* 0x000fe20000000f00 */
[----:B------:R-:W-:Y:S02]  /*05c0*/  IMAD.MOV.U32 R35, RZ, RZ, 0x0 ;  /* 0x00000000ff237424 */ /* 0x000fe400078e00ff */
[----:B---3--:R-:W-:-:S05]  /*05d0*/  IMAD.WIDE R24, R25, 0x8, R10 ;  /* 0x0000000819187825 */ /* 0x008fca00078e020a */
[----:B------:R0:W-:Y:S04]  /*05e0*/  REDG.E.ADD.64.STRONG.GPU desc[UR6][R24.64], R34 ;  /* 0x000000221800798e */ /* 0x0001e8000c12e506 */
[----:B------:R-:W2:Y:S04]  /*05f0*/  LDG.E.64 R30, desc[UR6][R14.64+0x8] ;  /* 0x000008060e1e7981 */ /* 0x000ea8000c1e1b00 */
[----:B------:R-:W2:Y:S04]  /*0600*/  LDG.E.64 R32, desc[UR6][R16.64+-0x10] ;  /* 0xfffff00610207981 */ /* 0x000ea8000c1e1b00 */
[----:B------:R-:W3:Y:S04]  /*0610*/  LDG.E.64 R26, desc[UR6][R14.64] ;  /* 0x000000060e1a7981 */ /* 0x000ee8000c1e1b00 */
[----:B------:R-:W3:Y:S04]  /*0620*/  LDG.E.64 R28, desc[UR6][R16.64+-0x18] ;  /* 0xffffe806101c7981 */ /* 0x000ee8000c1e1b00 */
[----:B------:R-:W4:Y:S04]  /*0630*/  LDG.E.64 R22, desc[UR6][R14.64+0x10] ;  /* 0x000010060e167981 */ /* 0x000f28000c1e1b00 */
[----:B------:R-:W4:Y:S01]  /*0640*/  LDG.E.64 R20, desc[UR6][R16.64+-0x8] ;  /* 0xfffff80610147981 */ /* 0x000f22000c1e1b00 */
[----:B0-----:R-:W-:Y:S01]  /*0650*/  IMAD.MOV.U32 R24, RZ, RZ, 0x0 ;  /* 0x00000000ff187424 */ /* 0x001fe200078e00ff */
[----:B------:R-:W-:Y:S01]  /*0660*/  MOV R25, 0x3fd80000 ;  /* 0x3fd8000000197802 */ /* 0x000fe20000000f00 */
[----:B------:R-:W-:Y:S01]  /*0670*/  BSSY.RECONVERGENT B2, `(.L_x_7) ;  /* 0x000001b000027945 */ /* 0x000fe20003800200 */
[----:B--2---:R-:W-:-:S02]  /*0680*/  DADD R30, R30, -R32 ;  /* 0x000000001e1e7229 */ /* 0x004fc40000000820 */
[----:B---3--:R-:W-:-:S06]  /*0690*/  DADD R26, R26, -R28 ;  /* 0x000000001a1a7229 */ /* 0x008fcc000000081c */
[----:B------:R-:W-:Y:S02]  /*06a0*/  DMUL R30, R30, R30 ;  /* 0x0000001e1e1e7228 */ /* 0x000fe40000000000 */
[----:B----4-:R-:W-:-:S06]  /*06b0*/  DADD R20, R22, -R20 ;  /* 0x0000000016147229 */ /* 0x010fcc0000000814 */
[----:B------:R-:W-:-:S08]  /*06c0*/  DFMA R18, R26, R26, R30 ;  /* 0x0000001a1a12722b */ /* 0x000fd0000000001e */
[----:B------:R-:W-:-:S06]  /*06d0*/  DFMA R18, R20, R20, R18 ;  /* 0x000000141412722b */ /* 0x000fcc0000000012 */
[----:B------:R-:W0:Y:S04]  /*06e0*/  MUFU.RSQ64H R23, R19 ;  /* 0x0000001300177308 */ /* 0x000e280000001c00 */
[----:B------:R-:W-:-:S05]  /*06f0*/  VIADD R22, R19, 0xfcb00000 ;  /* 0xfcb0000013167836 */ /* 0x000fca0000000000 */
[----:B------:R-:W-:Y:S01]  /*0700*/  ISETP.GE.U32.AND P0, PT, R22, 0x7ca00000, PT ;  /* 0x7ca000001600780c */ /* 0x000fe20003f06070 */
[----:B0-----:R-:W-:-:S08]  /*0710*/  DMUL R20, R22, R22 ;  /* 0x0000001616147228 */ /* 0x001fd00000000000 */
[----:B------:R-:W-:-:S08]  /*0720*/  DFMA R20, R18, -R20, 1 ;  /* 0x3ff000001214742b */ /* 0x000fd00000000814 */
[----:B------:R-:W-:Y:S02]  /*0730*/  DFMA R24, R20, R24, 0.5 ;  /* 0x3fe000001418742b */ /* 0x000fe40000000018 */
[----:B------:R-:W-:-:S08]  /*0740*/  DMUL R20, R22, R20 ;  /* 0x0000001416147228 */ /* 0x000fd00000000000 */
[----:B------:R-:W-:-:S08]  /*0750*/  DFMA R30, R24, R20, R22 ;  /* 0x00000014181e722b */ /* 0x000fd00000000016 */
[----:B------:R-:W-:Y:S02]  /*0760*/  DMUL R24, R18, R30 ;  /* 0x0000001e12187228 */ /* 0x000fe40000000000 */
[----:B------:R-:W-:Y:S02]  /*0770*/  VIADD R21, R31, 0xfff00000 ;  /* 0xfff000001f157836 */ /* 0x000fe40000000000 */
[----:B------:R-:W-:-:S04]  /*0780*/  IMAD.MOV.U32 R20, RZ, RZ, R30 ;  /* 0x000000ffff147224 */ /* 0x000fc800078e001e */
[----:B------:R-:W-:-:S08]  /*0790*/  DFMA R26, R24, -R24, R18 ;  /* 0x80000018181a722b */ /* 0x000fd00000000012 */
[----:B------:R-:W-:Y:S01]  /*07a0*/  DFMA R28, R26, R20, R24 ;  /* 0x000000141a1c722b */ /* 0x000fe20000000018 */
[----:B------:R-:W-:Y:S10]  /*07b0*/  @!P0 BRA `(.L_x_8) ;  /* 0x0000000000188947 */ /* 0x000ff40003800000 */
[----:B------:R-:W-:Y:S01]  /*07c0*/  MOV R20, R26 ;  /* 0x0000001a00147202 */ /* 0x000fe20000000f00 */
[----:B------:R-:W-:Y:S01]  /*07d0*/  IMAD.MOV.U32 R23, RZ, RZ, R27 ;  /* 0x000000ffff177224 */ /* 0x000fe200078e001b */
[----:B------:R-:W-:Y:S01]  /*07e0*/  MOV R26, 0x820 ;  /* 0x00000820001a7802 */ /* 0x000fe20000000f00 */
[----:B------:R-:W-:Y:S02]  /*07f0*/  IMAD.MOV.U32 R0, RZ, RZ, R30 ;  /* 0x000000ffff007224 */ /* 0x000fe400078e001e */
[----:B------:R-:W-:-:S07]  /*0800*/  IMAD.MOV.U32 R27, RZ, RZ, R21 ;  /* 0x000000ffff1b7224 */ /* 0x000fce00078e0015 */
[----:B------:R-:W-:Y:S05]  /*0810*/  CALL.REL.NOINC `($__internal_1_$__cuda_sm20_dsqrt_rn_f64_mediumpath_v1) ;  /* 0x0000001c00187944 */ /* 0x000fea0003c00000 */
.L_x_8:
[----:B------:R-:W-:Y:S05]  /*0820*/  BSYNC.RECONVERGENT B2 ;  /* 0x0000000000027941 */ /* 0x000fea0003800200 */
.L_x_7:
[----:B------:R-:W0:Y:S01]  /*0830*/  MUFU.RCP64H R19, UR8 ;  /* 0x0000000800137d08 */ /* 0x000e220008001800 */
[----:B------:R-:W-:Y:S01]  /*0840*/  IMAD.MOV.U32 R18, RZ, RZ, 0x1 ;  /* 0x00000001ff127424 */ /* 0x000fe200078e00ff */
[----:B------:R-:W-:Y:S01]  /*0850*/  FSETP.GEU.AND P1, PT, |R29|, 6.5827683646048100446e-37, PT ;  /* 0x036000001d00780b */ /* 0x000fe20003f2e200 */
[----:B------:R-:W-:Y:S04]  /*0860*/  BSSY.RECONVERGENT B2, `(.L_x_9) ;  /* 0x0000010000027945 */ /* 0x000fe80003800200 */
[----:B0-----:R-:W-:-:S08]  /*0870*/  DFMA R20, R18, -R12, 1 ;  /* 0x3ff000001214742b */ /* 0x001fd0000000080c */
        /* <DEDUP_REMOVED lines=11> */
[----:B------:R-:W-:Y:S05]  /*0930*/  CALL.REL.NOINC `($__internal_0_$__cuda_sm20_div_rn_f64_full) ;  /* 0x0000001400547944 */ /* 0x000fea0003c00000 */
[----:B------:R-:W-:Y:S01]  /*0940*/  MOV R18, R26 ;  /* 0x0000001a00127202 */ /* 0x000fe20000000f00 */
[----:B------:R-:W-:-:S07]  /*0950*/  IMAD.MOV.U32 R19, RZ, RZ, R27 ;  /* 0x000000ffff137224 */ /* 0x000fce00078e001b */
.L_x_10:
[----:B------:R-:W-:Y:S05]  /*0960*/  BSYNC.RECONVERGENT B2 ;  /* 0x0000000000027941 */ /* 0x000fea0003800200 */
.L_x_9:
[----:B------:R-:W0:Y:S01]  /*0970*/  F2I.F64.TRUNC R25, R18 ;  /* 0x0000001200197311 */ /* 0x000e22000030d100 */
[----:B------:R-:W-:Y:S02]  /*0980*/  IMAD.MOV.U32 R34, RZ, RZ, 0x1 ;  /* 0x00000001ff227424 */ /* 0x000fe400078e00ff */
[----:B------:R-:W-:Y:S02]  /*0990*/  IMAD.MOV.U32 R35, RZ, RZ, 0x0 ;  /* 0x00000000ff237424 */ /* 0x000fe400078e00ff */
[----:B0-----:R-:W-:-:S05]  /*09a0*/  IMAD.WIDE R24, R25, 0x8, R10 ;  /* 0x0000000819187825 */ /* 0x001fca00078e020a */
        /* <DEDUP_REMOVED lines=8> */
[----:B------:R-:W-:Y:S01]  /*0a30*/  BSSY.RECONVERGENT B2, `(.L_x_11) ;  /* 0x000001c000027945 */ /* 0x000fe20003800200 */
[----:B------:R-:W-:Y:S01]  /*0a40*/  IMAD.MOV.U32 R25, RZ, RZ, 0x3fd80000 ;  /* 0x3fd80000ff197424 */ /* 0x000fe200078e00ff */
[----:B--2---:R-:W-:-:S02]  /*0a50*/  DADD R30, R30, -R32 ;  /* 0x000000001e1e7229 */ /* 0x004fc40000000820 */
[----:B---3--:R-:W-:-:S06]  /*0a60*/  DADD R26, R26, -R28 ;  /* 0x000000001a1a7229 */ /* 0x008fcc000000081c */
[----:B------:R-:W-:Y:S02]  /*0a70*/  DMUL R30, R30, R30 ;  /* 0x0000001e1e1e7228 */ /* 0x000fe40000000000 */
[----:B----4-:R-:W-:-:S06]  /*0a80*/  DADD R20, R22, -R20 ;  /* 0x0000000016147229 */ /* 0x010fcc0000000814 */
        /* <DEDUP_REMOVED lines=21> */
[----:B------:R-:W-:Y:S05]  /*0be0*/  CALL.REL.NOINC `($__internal_1_$__cuda_sm20_dsqrt_rn_f64_mediumpath_v1) ;  /* 0x0000001800247944 */ /* 0x000fea0003c00000 */
.L_x_12:
[----:B------:R-:W-:Y:S05]  /*0bf0*/  BSYNC.RECONVERGENT B2 ;  /* 0x0000000000027941 */ /* 0x000fea0003800200 */
.L_x_11:
        /* <DEDUP_REMOVED lines=17> */
[----:B------:R-:W-:Y:S02]  /*0d10*/  IMAD.MOV.U32 R18, RZ, RZ, R26 ;  /* 0x000000ffff127224 */ /* 0x000fe400078e001a */
[----:B------:R-:W-:-:S07]  /*0d20*/  IMAD.MOV.U32 R19, RZ, RZ, R27 ;  /* 0x000000ffff137224 */ /* 0x000fce00078e001b */
.L_x_14:
[----:B------:R-:W-:Y:S05]  /*0d30*/  BSYNC.RECONVERGENT B2 ;  /* 0x0000000000027941 */ /* 0x000fea0003800200 */
.L_x_13:
[----:B------:R-:W0:Y:S01]  /*0d40*/  F2I.F64.TRUNC R25, R18 ;  /* 0x0000001200197311 */ /* 0x000e22000030d100 */
[----:B------:R-:W-:Y:S01]  /*0d50*/  MOV R34, 0x1 ;  /* 0x0000000100227802 */ /* 0x000fe20000000f00 */
[----:B------:R-:W-:Y:S02]  /*0d60*/  IMAD.MOV.U32 R35, RZ, RZ, 0x0 ;  /* 0x00000000ff237424 */ /* 0x000fe400078e00ff */
[----:B0-----:R-:W-:-:S05]  /*0d70*/  IMAD.WIDE R24, R25, 0x8, R10 ;  /* 0x0000000819187825 */ /* 0x001fca00078e020a */
[----:B------:R0:W-:Y:S04]  /*0d80*/  REDG.E.ADD.64.STRONG.GPU desc[UR6][R24.64], R34 ;  /* 0x000000221800798e */ /* 0x0001e8000c12e506 */
[----:B------:R-:W2:Y:S04]  /*0d90*/  LDG.E.64 R30, desc[UR6][R14.64+0x8] ;  /* 0x000008060e1e7981 */ /* 0x000ea8000c1e1b00 */
[----:B------:R-:W2:Y:S04]  /*0da0*/  LDG.E.64 R32, desc[UR6][R16.64+0x20] ;  /* 0x0000200610207981 */ /* 0x000ea8000c1e1b00 */
[----:B------:R-:W3:Y:S04]  /*0db0*/  LDG.E.64 R26, desc[UR6][R14.64] ;  /* 0x000000060e1a7981 */ /* 0x000ee8000c1e1b00 */
[----:B------:R-:W3:Y:S04]  /*0dc0*/  LDG.E.64 R28, desc[UR6][R16.64+0x18] ;  /* 0x00001806101c7981 */ /* 0x000ee8000c1e1b00 */
[----:B------:R1:W4:Y:S04]  /*0dd0*/  LDG.E.64 R22, desc[UR6][R16.64+0x28] ;  /* 0x0000280610167981 */ /* 0x000328000c1e1b00 */
[----:B------:R-:W4:Y:S01]  /*0de0*/  LDG.E.64 R20, desc[UR6][R14.64+0x10] ;  /* 0x000010060e147981 */ /* 0x000f22000c1e1b00 */
[----:B------:R-:W-:Y:S01]  /*0df0*/  BSSY.RECONVERGENT B2, `(.L_x_15) ;  /* 0x000001c000027945 */ /* 0x000fe20003800200 */
[----:B-1----:R-:W-:Y:S01]  /*0e00*/  IMAD.MOV.U32 R16, RZ, RZ, 0x0 ;  /* 0x00000000ff107424 */ /* 0x002fe200078e00ff */
[----:B------:R-:W-:Y:S01]  /*0e10*/  MOV R17, 0x3fd80000 ;  /* 0x3fd8000000117802 */ /* 0x000fe20000000f00 */
[----:B--2---:R-:W-:-:S02]  /*0e20*/  DADD R30, R30, -R32 ;  /* 0x000000001e1e7229 */ /* 0x004fc40000000820 */
[----:B---3--:R-:W-:-:S06]  /*0e30*/  DADD R26, R26, -R28 ;  /* 0x000000001a1a7229 */ /* 0x008fcc000000081c */
[----:B------:R-:W-:Y:S02]  /*0e40*/  DMUL R30, R30, R30 ;  /* 0x0000001e1e1e7228 */ /* 0x000fe40000000000 */
[----:B----4-:R-:W-:-:S06]  /*0e50*/  DADD R20, R20, -R22 ;  /* 0x0000000014147229 */ /* 0x010fcc0000000816 */
[----:B------:R-:W-:-:S08]  /*0e60*/  DFMA R18, R26, R26, R30 ;  /* 0x0000001a1a12722b */ /* 0x000fd0000000001e */
[----:B------:R-:W-:-:S06]  /*0e70*/  DFMA R18, R20, R20, R18 ;  /* 0x000000141412722b */ /* 0x000fcc0000000012 */
[----:B------:R-:W1:Y:S04]  /*0e80*/  MUFU.RSQ64H R23, R19 ;  /* 0x0000001300177308 */ /* 0x000e680000001c00 */
[----:B------:R-:W-:-:S05]  /*0e90*/  VIADD R22, R19, 0xfcb00000 ;  /* 0xfcb0000013167836 */ /* 0x000fca0000000000 */
[----:B------:R-:W-:Y:S01]  /*0ea0*/  ISETP.GE.U32.AND P0, PT, R22, 0x7ca00000, PT ;  /* 0x7ca000001600780c */ /* 0x000fe20003f06070 */
[----:B-1----:R-:W-:-:S08]  /*0eb0*/  DMUL R20, R22, R22 ;  /* 0x0000001616147228 */ /* 0x002fd00000000000 */
[----:B------:R-:W-:-:S08]  /*0ec0*/  DFMA R20, R18, -R20, 1 ;  /* 0x3ff000001214742b */ /* 0x000fd00000000814 */
[----:B------:R-:W-:Y:S02]  /*0ed0*/  DFMA R16, R20, R16, 0.5 ;  /* 0x3fe000001410742b */ /* 0x000fe40000000010 */
[----:B------:R-:W-:-:S08]  /*0ee0*/  DMUL R20, R22, R20 ;  /* 0x0000001416147228 */ /* 0x000fd00000000000 */
[----:B------:R-:W-:-:S08]  /*0ef0*/  DFMA R26, R16, R20, R22 ;  /* 0x00000014101a722b */ /* 0x000fd00000000016 */
[----:B0-----:R-:W-:Y:S02]  /*0f00*/  DMUL R24, R18, R26 ;  /* 0x0000001a12187228 */ /* 0x001fe40000000000 */
[----:B------:R-:W-:Y:S02]  /*0f10*/  VIADD R17, R27, 0xfff00000 ;  /* 0xfff000001b117836 */ /* 0x000fe40000000000 */
[----:B------:R-:W-:-:S04]  /*0f20*/  IMAD.MOV.U32 R16, RZ, RZ, R26 ;  /* 0x000000ffff107224 */ /* 0x000fc800078e001a */
[----:B------:R-:W-:-:S08]  /*0f30*/  DFMA R20, R24, -R24, R18 ;  /* 0x800000181814722b */ /* 0x000fd00000000012 */
[----:B------:R-:W-:Y:S01]  /*0f40*/  DFMA R28, R20, R16, R24 ;  /* 0x00000010141c722b */ /* 0x000fe20000000018 */
[----:B------:R-:W-:Y:S10]  /*0f50*/  @!P0 BRA `(.L_x_16) ;  /* 0x0000000000148947 */ /* 0x000ff40003800000 */
[----:B------:R-:W-:Y:S01]  /*0f60*/  IMAD.MOV.U32 R0, RZ, RZ, R26 ;  /* 0x000000ffff007224 */ /* 0x000fe200078e001a */
[----:B------:R-:W-:Y:S01]  /*0f70*/  MOV R23, R21 ;  /* 0x0000001500177202 */ /* 0x000fe20000000f00 */
[----:B------:R-:W-:Y:S01]  /*0f80*/  IMAD.MOV.U32 R27, RZ, RZ, R17 ;  /* 0x000000ffff1b7224 */ /* 0x000fe200078e0011 */
[----:B------:R-:W-:-:S07]  /*0f90*/  MOV R26, 0xfb0 ;  /* 0x00000fb0001a7802 */ /* 0x000fce0000000f00 */
[----:B------:R-:W-:Y:S05]  /*0fa0*/  CALL.REL.NOINC `($__internal_1_$__cuda_sm20_dsqrt_rn_f64_mediumpath_v1) ;  /* 0x0000001400347944 */ /* 0x000fea0003c00000 */
.L_x_16:
[----:B------:R-:W-:Y:S05]  /*0fb0*/  BSYNC.RECONVERGENT B2 ;  /* 0x0000000000027941 */ /* 0x000fea0003800200 */
.L_x_15:
        /* <DEDUP_REMOVED lines=17> */
[----:B------:R-:W-:Y:S01]  /*10d0*/  IMAD.MOV.U32 R16, RZ, RZ, R26 ;  /* 0x000000ffff107224 */ /* 0x000fe200078e001a */
[----:B------:R-:W-:-:S07]  /*10e0*/  MOV R17, R27 ;  /* 0x0000001b00117202 */ /* 0x000fce0000000f00 */
.L_x_18:
[----:B------:R-:W-:Y:S05]  /*10f0*/  BSYNC.RECONVERGENT B2 ;  /* 0x0000000000027941 */ /* 0x000fea0003800200 */
.L_x_17:
[----:B------:R-:W0:Y:S01]  /*1100*/  F2I.F64.TRUNC R19, R16 ;  /* 0x0000001000137311 */ /* 0x000e22000030d100 */
[----:B------:R-:W-:Y:S02]  /*1110*/  VIADD R7, R7, 0x4 ;  /* 0x0000000407077836 */ /* 0x000fe40000000000 */
[----:B------:R-:W-:Y:S02]  /*1120*/  IMAD.MOV.U32 R20, RZ, RZ, 0x1 ;  /* 0x00000001ff147424 */ /* 0x000fe400078e00ff */
[----:B------:R-:W-:Y:S01]  /*1130*/  IMAD.MOV.U32 R21, RZ, RZ, 0x0 ;  /* 0x00000000ff157424 */ /* 0x000fe200078e00ff */
[----:B------:R-:W-:Y:S01]  /*1140*/  ISETP.NE.AND P0, PT, R7, RZ, PT ;  /* 0x000000ff0700720c */ /* 0x000fe20003f05270 */
[----:B------:R-:W-:Y:S02]  /*1150*/  VIADD R2, R2, 0x4 ;  /* 0x0000000402027836 */ /* 0x000fe40000000000 */
[----:B0-----:R-:W-:Y:S01]  /*1160*/  IMAD.WIDE R18, R19, 0x8, R10 ;  /* 0x0000000813127825 */ /* 0x001fe200078e020a */
[----:B------:R-:W-:-:S04]  /*1170*/  IADD3 R5, PT, PT, R5, 0x4, RZ ;  /* 0x0000000405057810 */ /* 0x000fc80007ffe0ff */
[----:B------:R0:W-:Y:S05]  /*1180*/  REDG.E.ADD.64.STRONG.GPU desc[UR6][R18.64], R20 ;  /* 0x000000141200798e */ /* 0x0001ea000c12e506 */
[----:B------:R-:W-:Y:S05]  /*1190*/  @P0 BRA `(.L_x_19) ;  /* 0xfffffff000180947 */ /* 0x000fea000383ffff */
[----:B------:R-:W-:Y:S05]  /*11a0*/  BSYNC B0 ;  /* 0x0000000000007941 */ /* 0x000fea0003800000 */
.L_x_2:
[----:B------:R-:W-:-:S07]  /*11b0*/  VIADD R5, R2, 0x1 ;  /* 0x0000000102057836 */ /* 0x000fce0000000000 */
.L_x_1:
[----:B------:R-:W-:Y:S05]  /*11c0*/  BSYNC B1 ;  /* 0x0000000000017941 */ /* 0x000fea0003800000 */
.L_x_0:
[----:B------:R-:W-:-:S13]  /*11d0*/  ISETP.NE.AND P0, PT, R6, RZ, PT ;  /* 0x000000ff0600720c */ /* 0x000fda0003f05270 */
[----:B------:R-:W-:Y:S05]  /*11e0*/  @!P0 EXIT ;  /* 0x000000000000894d */ /* 0x000fea0003800000 */
[----:B------:R-:W-:Y:S01]  /*11f0*/  ISETP.NE.AND P0, PT, R6, 0x1, PT ;  /* 0x000000010600780c */ /* 0x000fe20003f05270 */
[----:B------:R-:W-:-:S12]  /*1200*/  BSSY.RECONVERGENT B0, `(.L_x_20) ;  /* 0x0000083000007945 */ /* 0x000fd80003800200 */
[----:B------:R-:W-:Y:S05]  /*1210*/  @!P0 BRA `(.L_x_21) ;  /* 0x0000000800048947 */ /* 0x000fea0003800000 */
[----:B------:R-:W1:Y:S01]  /*1220*/  LDC.64 R6, c[0x0][0x380] ;  /* 0x0000e000ff067b82 */ /* 0x000e620000000a00 */
[----:B------:R-:W3:Y:S04]  /*1230*/  LDG.E.64 R12, desc[UR6][R14.64+0x8] ;  /* 0x000008060e0c7981 */ /* 0x000ee8000c1e1b00 */
[----:B------:R-:W4:Y:S04]  /*1240*/  LDG.E.64 R8, desc[UR6][R14.64] ;  /* 0x000000060e087981 */ /* 0x000f28000c1e1b00 */
[----:B0-----:R-:W5:Y:S01]  /*1250*/  LDG.E.64 R18, desc[UR6][R14.64+0x10] ;  /* 0x000010060e127981 */ /* 0x001f62000c1e1b00 */
[----:B-1----:R-:W-:-:S05]  /*1260*/  IMAD.WIDE R6, R5, 0x18, R6 ;  /* 0x0000001805067825 */ /* 0x002fca00078e0206 */
[----:B------:R-:W3:Y:S04]  /*1270*/  LDG.E.64 R16, desc[UR6][R6.64+0x8] ;  /* 0x0000080606107981 */ /* 0x000ee8000c1e1b00 */
[----:B------:R-:W4:Y:S04]  /*1280*/  LDG.E.64 R10, desc[UR6][R6.64] ;  /* 0x00000006060a7981 */ /* 0x000f28000c1e1b00 */
[----:B------:R-:W5:Y:S01]  /*1290*/  LDG.E.64 R20, desc[UR6][R6.64+0x10] ;  /* 0x0000100606147981 */ /* 0x000f62000c1e1b00 */
[----:B------:R-:W-:Y:S01]  /*12a0*/  BSSY.RECONVERGENT B1, `(.L_x_22) ;  /* 0x000001c000017945 */ /* 0x000fe20003800200 */
[----:B---3--:R-:W-:-:S02]  /*12b0*/  DADD R12, R12, -R16 ;  /* 0x000000000c0c7229 */ /* 0x008fc40000000810 */
[----:B----4-:R-:W-:-:S06]  /*12c0*/  DADD R8, R8, -R10 ;  /* 0x0000000008087229 */ /* 0x010fcc000000080a */
[----:B------:R-:W-:Y:S02]  /*12d0*/  DMUL R12, R12, R12 ;  /* 0x0000000c0c0c7228 */ /* 0x000fe40000000000 */
[----:B-----5:R-:W-:-:S06]  /*12e0*/  DADD R18, R18, -R20 ;  /* 0x0000000012127229 */ /* 0x020fcc0000000814 */
[----:B------:R-:W-:-:S08]  /*12f0*/  DFMA R12, R8, R8, R12 ;  /* 0x00000008080c722b */ /* 0x000fd0000000000c */
[----:B------:R-:W-:-:S06]  /*1300*/  DFMA R18, R18, R18, R12 ;  /* 0x000000121212722b */ /* 0x000fcc000000000c */
[----:B------:R-:W0:Y:S04]  /*1310*/  MUFU.RSQ64H R23, R19 ;  /* 0x0000001300177308 */ /* 0x000e280000001c00 */
[----:B------:R-:W-:Y:S01]  /*1320*/  VIADD R22, R19, 0xfcb00000 ;  /* 0xfcb0000013167836 */ /* 0x000fe20000000000 */
[----:B------:R-:W-:Y:S01]  /*1330*/  MOV R10, 0x0 ;  /* 0x00000000000a7802 */ /* 0x000fe20000000f00 */
[----:B------:R-:W-:-:S04]  /*1340*/  IMAD.MOV.U32 R11, RZ, RZ, 0x3fd80000 ;  /* 0x3fd80000ff0b7424 */ /* 0x000fc800078e00ff */
[----:B0-----:R-:W-:-:S08]  /*1350*/  DMUL R8, R22, R22 ;  /* 0x0000001616087228 */ /* 0x001fd00000000000 */
[----:B------:R-:W-:-:S08]  /*1360*/  DFMA R8, R18, -R8, 1 ;  /* 0x3ff000001208742b */ /* 0x000fd00000000808 */
[----:B------:R-:W-:Y:S02]  /*1370*/  DFMA R10, R8, R10, 0.5 ;  /* 0x3fe00000080a742b */ /* 0x000fe4000000000a */
[----:B------:R-:W-:-:S08]  /*1380*/  DMUL R8, R22, R8 ;  /* 0x0000000816087228 */ /* 0x000fd00000000000 */
[----:B------:R-:W-:Y:S01]  /*1390*/  DFMA R10, R10, R8, R22 ;  /* 0x000000080a0a722b */ /* 0x000fe20000000016 */
[----:B------:R-:W-:-:S07]  /*13a0*/  ISETP.GE.U32.AND P0, PT, R22, 0x7ca00000, PT ;  /* 0x7ca000001600780c */ /* 0x000fce0003f06070 */
        /* <DEDUP_REMOVED lines=9> */
[----:B------:R-:W-:-:S07]  /*1440*/  IMAD.MOV.U32 R27, RZ, RZ, R9 ;  /* 0x000000ffff1b7224 */ /* 0x000fce00078e0009 */
[----:B--2---:R-:W-:Y:S05]  /*1450*/  CALL.REL.NOINC `($__internal_1_$__cuda_sm20_dsqrt_rn_f64_mediumpath_v1) ;  /* 0x0000001000087944 */ /* 0x004fea0003c00000 */
.L_x_23:
[----:B------:R-:W-:Y:S05]  /*1460*/  BSYNC.RECONVERGENT B1 ;  /* 0x0000000000017941 */ /* 0x000fea0003800200 */
.L_x_22:
[----:B------:R-:W0:Y:S01]  /*1470*/  LDCU UR4, c[0x0][0x39c] ;  /* 0x00007380ff0477ac */ /* 0x000e220008000800 */
[----:B------:R-:W1:Y:S01]  /*1480*/  LDC.64 R10, c[0x0][0x398] ;  /* 0x0000e600ff0a7b82 */ /* 0x000e620000000a00 */
[----:B------:R-:W-:Y:S01]  /*1490*/  IMAD.MOV.U32 R8, RZ, RZ, 0x1 ;  /* 0x00000001ff087424 */ /* 0x000fe200078e00ff */
[----:B------:R-:W-:Y:S01]  /*14a0*/  FSETP.GEU.AND P1, PT, |R29|, 6.5827683646048100446e-37, PT ;  /* 0x036000001d00780b */ /* 0x000fe20003f2e200 */
[----:B------:R-:W-:Y:S01]  /*14b0*/  BSSY.RECONVERGENT B1, `(.L_x_24) ;  /* 0x0000011000017945 */ /* 0x000fe20003800200 */
[----:B0-----:R-:W1:Y:S03]  /*14c0*/  MUFU.RCP64H R9, UR4 ;  /* 0x0000000400097d08 */ /* 0x001e660008001800 */
        /* <DEDUP_REMOVED lines=12> */
[----:B--2---:R-:W-:Y:S05]  /*1590*/  CALL.REL.NOINC `($__internal_0_$__cuda_sm20_div_rn_f64_full) ;  /* 0x00000008003c7944 */ /* 0x004fea0003c00000 */
[----:B------:R-:W-:Y:S01]  /*15a0*/  MOV R8, R26 ;  /* 0x0000001a00087202 */ /* 0x000fe20000000f00 */
[----:B------:R-:W-:-:S07]  /*15b0*/  IMAD.MOV.U32 R9, RZ, RZ, R27 ;  /* 0x000000ffff097224 */ /* 0x000fce00078e001b */
.L_x_25:
[----:B------:R-:W-:Y:S05]  /*15c0*/  BSYNC.RECONVERGENT B1 ;  /* 0x0000000000017941 */ /* 0x000fea0003800200 */
.L_x_24:
[----:B------:R-:W0:Y:S01]  /*15d0*/  LDC.64 R10, c[0x0][0x388] ;  /* 0x0000e200ff0a7b82 */ /* 0x000e220000000a00 */
[----:B------:R-:W0:Y:S01]  /*15e0*/  F2I.F64.TRUNC R9, R8 ;  /* 0x0000000800097311 */ /* 0x000e22000030d100 */
[----:B------:R-:W-:Y:S02]  /*15f0*/  IMAD.MOV.U32 R26, RZ, RZ, 0x1 ;  /* 0x00000001ff1a7424 */ /* 0x000fe400078e00ff */
[----:B------:R-:W-:Y:S02]  /*1600*/  IMAD.MOV.U32 R27, RZ, RZ, 0x0 ;  /* 0x00000000ff1b7424 */ /* 0x000fe400078e00ff */
[----:B0-----:R-:W-:-:S05]  /*1610*/  IMAD.WIDE R10, R9, 0x8, R10 ;  /* 0x00000008090a7825 */ /* 0x001fca00078e020a */
[----:B------:R0:W-:Y:S04]  /*1620*/  REDG.E.ADD.64.STRONG.GPU desc[UR6][R10.64], R26 ;  /* 0x0000001a0a00798e */ /* 0x0001e8000c12e506 */
[----:B------:R-:W3:Y:S04]  /*1630*/  LDG.E.64 R18, desc[UR6][R14.64+0x8] ;  /* 0x000008060e127981 */ /* 0x000ee8000c1e1b00 */
[----:B------:R-:W3:Y:S04]  /*1640*/  LDG.E.64 R20, desc[UR6][R6.64+0x20] ;  /* 0x0000200606147981 */ /* 0x000ee8000c1e1b00 */
[----:B------:R-:W4:Y:S04]  /*1650*/  LDG.E.64 R12, desc[UR6][R14.64] ;  /* 0x000000060e0c7981 */ /* 0x000f28000c1e1b00 */
[----:B------:R-:W4:Y:S04]  /*1660*/  LDG.E.64 R16, desc[UR6][R6.64+0x18] ;  /* 0x0000180606107981 */ /* 0x000f28000c1e1b00 */
[----:B------:R1:W5:Y:S04]  /*1670*/  LDG.E.64 R24, desc[UR6][R6.64+0x28] ;  /* 0x0000280606187981 */ /* 0x000368000c1e1b00 */
[----:B------:R-:W5:Y:S01]  /*1680*/  LDG.E.64 R22, desc[UR6][R14.64+0x10] ;  /* 0x000010060e167981 */ /* 0x000f62000c1e1b00 */
[----:B------:R-:W-:Y:S01]  /*1690*/  BSSY.RECONVERGENT B1, `(.L_x_26) ;  /* 0x000001c000017945 */ /* 0x000fe20003800200 */
[----:B-1----:R-:W-:-:S02]  /*16a0*/  IMAD.MOV.U32 R6, RZ, RZ, 0x0 ;  /* 0x00000000ff067424 */ /* 0x002fc400078e00ff */
[----:B------:R-:W-:Y:S01]  /*16b0*/  IMAD.MOV.U32 R7, RZ, RZ, 0x3fd80000 ;  /* 0x3fd80000ff077424 */ /* 0x000fe200078e00ff */
[----:B---3--:R-:W-:Y:S02]  /*16c0*/  DADD R18, R18, -R20 ;  /* 0x0000000012127229 */ /* 0x008fe40000000814 */
[----:B----4-:R-:W-:-:S06]  /*16d0*/  DADD R12, R12, -R16 ;  /* 0x000000000c0c7229 */ /* 0x010fcc0000000810 */
[----:B------:R-:W-:Y:S02]  /*16e0*/  DMUL R18, R18, R18 ;  /* 0x0000001212127228 */ /* 0x000fe40000000000 */
[----:B-----5:R-:W-:-:S06]  /*16f0*/  DADD R22, R22, -R24 ;  /* 0x0000000016167229 */ /* 0x020fcc0000000818 */
[----:B------:R-:W-:-:S08]  /*1700*/  DFMA R18, R12, R12, R18 ;  /* 0x0000000c0c12722b */ /* 0x000fd00000000012 */
[----:B------:R-:W-:-:S06]  /*1710*/  DFMA R18, R22, R22, R18 ;  /* 0x000000161612722b */ /* 0x000fcc0000000012 */
[----:B------:R-:W1:Y:S04]  /*1720*/  MUFU.RSQ64H R23, R19 ;  /* 0x0000001300177308 */ /* 0x000e680000001c00 */
[----:B------:R-:W-:-:S04]  /*1730*/  IADD3 R22, PT, PT, R19, -0x3500000, RZ ;  /* 0xfcb0000013167810 */ /* 0x000fc80007ffe0ff */
[----:B------:R-:W-:Y:S02]  /*1740*/  ISETP.GE.U32.AND P0, PT, R22, 0x7ca00000, PT ;  /* 0x7ca000001600780c */ /* 0x000fe40003f06070 */
[----:B-1----:R-:W-:-:S08]  /*1750*/  DMUL R8, R22, R22 ;  /* 0x0000001616087228 */ /* 0x002fd00000000000 */
        /* <DEDUP_REMOVED lines=9> */
[----:B0-----:R-:W-:Y:S10]  /*17f0*/  @!P0 BRA `(.L_x_27) ;  /* 0x0000000000148947 */ /* 0x001ff40003800000 */
[----:B------:R-:W-:Y:S01]  /*1800*/  IMAD.MOV.U32 R0, RZ, RZ, R8 ;  /* 0x000000ffff007224 */ /* 0x000fe200078e0008 */
[----:B------:R-:W-:Y:S01]  /*1810*/  MOV R26, 0x1850 ;  /* 0x00001850001a7802 */ /* 0x000fe20000000f00 */
[----:B------:R-:W-:Y:S02]  /*1820*/  IMAD.MOV.U32 R23, RZ, RZ, R21 ;  /* 0x000000ffff177224 */ /* 0x000fe400078e0015 */
[----:B------:R-:W-:-:S07]  /*1830*/  IMAD.MOV.U32 R27, RZ, RZ, R7 ;  /* 0x000000ffff1b7224 */ /* 0x000fce00078e0007 */
[----:B--2---:R-:W-:Y:S05]  /*1840*/  CALL.REL.NOINC `($__internal_1_$__cuda_sm20_dsqrt_rn_f64_mediumpath_v1) ;  /* 0x0000000c000c7944 */ /* 0x004fea0003c00000 */
.L_x_27:
[----:B------:R-:W-:Y:S05]  /*1850*/  BSYNC.RECONVERGENT B1 ;  /* 0x0000000000017941 */ /* 0x000fea0003800200 */
.L_x_26:
[----:B------:R-:W0:Y:S01]  /*1860*/  LDCU UR4, c[0x0][0x39c] ;  /* 0x00007380ff0477ac */ /* 0x000e220008000800 */
[----:B------:R-:W1:Y:S01]  /*1870*/  LDC.64 R8, c[0x0][0x398] ;  /* 0x0000e600ff087b82 */ /* 0x000e620000000a00 */
[----:B------:R-:W-:Y:S01]  /*1880*/  MOV R6, 0x1 ;  /* 0x0000000100067802 */ /* 0x000fe20000000f00 */
[----:B------:R-:W-:Y:S01]  /*1890*/  BSSY.RECONVERGENT B1, `(.L_x_28) ;  /* 0x0000012000017945 */ /* 0x000fe20003800200 */
[----:B------:R-:W-:Y:S01]  /*18a0*/  FSETP.GEU.AND P1, PT, |R29|, 6.5827683646048100446e-37, PT ;  /* 0x036000001d00780b */ /* 0x000fe20003f2e200 */
        /* <DEDUP_REMOVED lines=14> */
[----:B------:R-:W-:Y:S02]  /*1990*/  IMAD.MOV.U32 R6, RZ, RZ, R26 ;  /* 0x000000ffff067224 */ /* 0x000fe400078e001a */
[----:B------:R-:W-:-:S07]  /*19a0*/  IMAD.MOV.U32 R7, RZ, RZ, R27 ;  /* 0x000000ffff077224 */ /* 0x000fce00078e001b */
.L_x_29:
[----:B------:R-:W-:Y:S05]  /*19b0*/  BSYNC.RECONVERGENT B1 ;  /* 0x0000000000017941 */ /* 0x000fea0003800200 */
.L_x_28:
[----:B------:R-:W0:Y:S01]  /*19c0*/  LDC.64 R8, c[0x0][0x388] ;  /* 0x0000e200ff087b82 */ /* 0x000e220000000a00 */
[----:B------:R-:W0:Y:S01]  /*19d0*/  F2I.F64.TRUNC R7, R6 ;  /* 0x0000000600077311 */ /* 0x000e22000030d100 */
[----:B------:R-:W-:Y:S01]  /*19e0*/  IMAD.MOV.U32 R10, RZ, RZ, 0x1 ;  /* 0x00000001ff0a7424 */ /* 0x000fe200078e00ff */
[----:B------:R-:W-:Y:S01]  /*19f0*/  MOV R11, 0x0 ;  /* 0x00000000000b7802 */ /* 0x000fe20000000f00 */
[----:B0-----:R-:W-:-:S05]  /*1a00*/  IMAD.WIDE R8, R7, 0x8, R8 ;  /* 0x0000000807087825 */ /* 0x001fca00078e0208 */
[----:B------:R1:W-:Y:S01]  /*1a10*/  REDG.E.ADD.64.STRONG.GPU desc[UR6][R8.64], R10 ;  /* 0x0000000a0800798e */ /* 0x0003e2000c12e506 */
[----:B------:R-:W-:-:S07]  /*1a20*/  VIADD R5, R5, 0x2 ;  /* 0x0000000205057836 */ /* 0x000fce0000000000 */
.L_x_21:
[----:B------:R-:W-:Y:S05]  /*1a30*/  BSYNC.RECONVERGENT B0 ;  /* 0x0000000000007941 */ /* 0x000fea0003800200 */
.L_x_20:
[----:B------:R-:W-:-:S04]  /*1a40*/  LOP3.LUT R4, R4, 0x1, RZ, 0xc0, !PT ;  /* 0x0000000104047812 */ /* 0x000fc800078ec0ff */
[----:B------:R-:W-:-:S13]  /*1a50*/  ISETP.NE.U32.AND P0, PT, R4, 0x1, PT ;  /* 0x000000010400780c */ /* 0x000fda0003f05070 */
[----:B------:R-:W-:Y:S05]  /*1a60*/  @P0 EXIT ;  /* 0x000000000000094d */ /* 0x000fea0003800000 */
[----:B------:R-:W3:Y:S01]  /*1a70*/  LDC.64 R6, c[0x0][0x380] ;  /* 0x0000e000ff067b82 */ /* 0x000ee20000000a00 */
[----:B-1----:R-:W4:Y:S04]  /*1a80*/  LDG.E.64 R10, desc[UR6][R14.64+0x8] ;  /* 0x000008060e0a7981 */ /* 0x002f28000c1e1b00 */
[----:B------:R-:W5:Y:S01]  /*1a90*/  LDG.E.64 R16, desc[UR6][R14.64+0x10] ;  /* 0x000010060e107981 */ /* 0x000f62000c1e1b00 */
[----:B---3--:R-:W-:-:S03]  /*1aa0*/  IMAD.WIDE R6, R5, 0x18, R6 ;  /* 0x0000001805067825 */ /* 0x008fc600078e0206 */
[----:B------:R-:W3:Y:S04]  /*1ab0*/  LDG.E.64 R4, desc[UR6][R14.64] ;  /* 0x000000060e047981 */ /* 0x000ee8000c1e1b00 */
[----:B------:R-:W4:Y:S04]  /*1ac0*/  LDG.E.64 R12, desc[UR6][R6.64+0x8] ;  /* 0x00000806060c7981 */ /* 0x000f28000c1e1b00 */
[----:B------:R-:W3:Y:S04]  /*1ad0*/  LDG.E.64 R8, desc[UR6][R6.64] ;  /* 0x0000000606087981 */ /* 0x000ee8000c1e1b00 */
[----:B0-----:R0:W5:Y:S02]  /*1ae0*/  LDG.E.64 R18, desc[UR6][R6.64+0x10] ;  /* 0x0000100606127981 */ /* 0x001164000c1e1b00 */
[----:B0-----:R-:W-:Y:S01]  /*1af0*/  IMAD.MOV.U32 R6, RZ, RZ, 0x0 ;  /* 0x00000000ff067424 */ /* 0x001fe200078e00ff */
[----:B------:R-:W-:Y:S01]  /*1b00*/  MOV R7, 0x3fd80000 ;  /* 0x3fd8000000077802 */ /* 0x000fe20000000f00 */
[----:B------:R-:W-:Y:S01]  /*1b10*/  BSSY.RECONVERGENT B0, `(.L_x_30) ;  /* 0x000001a000007945 */ /* 0x000fe20003800200 */
[----:B----4-:R-:W-:-:S02]  /*1b20*/  DADD R10, R10, -R12 ;  /* 0x000000000a0a7229 */ /* 0x010fc4000000080c */
[----:B---3--:R-:W-:-:S06]  /*1b30*/  DADD R4, R4, -R8 ;  /* 0x0000000004047229 */ /* 0x008fcc0000000808 */
[----:B------:R-:W-:Y:S02]  /*1b40*/  DMUL R10, R10, R10 ;  /* 0x0000000a0a0a7228 */ /* 0x000fe40000000000 */
[----:B-----5:R-:W-:-:S06]  /*1b50*/  DADD R16, R16, -R18 ;  /* 0x0000000010107229 */ /* 0x020fcc0000000812 */
[----:B------:R-:W-:-:S08]  /*1b60*/  DFMA R10, R4, R4, R10 ;  /* 0x00000004040a722b */ /* 0x000fd0000000000a */
[----:B------:R-:W-:-:S06]  /*1b70*/  DFMA R18, R16, R16, R10 ;  /* 0x000000101012722b */ /* 0x000fcc000000000a */
[----:B------:R-:W0:Y:S04]  /*1b80*/  MUFU.RSQ64H R23, R19 ;  /* 0x0000001300177308 */ /* 0x000e280000001c00 */
[----:B------:R-:W-:-:S06]  /*1b90*/  VIADD R22, R19, 0xfcb00000 ;  /* 0xfcb0000013167836 */ /* 0x000fcc0000000000 */
        /* <DEDUP_REMOVED lines=16> */
[----:B--2---:R-:W-:Y:S05]  /*1ca0*/  CALL.REL.NOINC `($__internal_1_$__cuda_sm20_dsqrt_rn_f64_mediumpath_v1) ;  /* 0x0000000400f47944 */ /* 0x004fea0003c00000 */
.L_x_31:
[----:B------:R-:W-:Y:S05]  /*1cb0*/  BSYNC.RECONVERGENT B0 ;  /* 0x0000000000007941 */ /* 0x000fea0003800200 */
.L_x_30:
        /* <DEDUP_REMOVED lines=19> */
[----:B------:R-:W-:Y:S01]  /*1df0*/  IMAD.MOV.U32 R4, RZ, RZ, R26 ;  /* 0x000000ffff047224 */ /* 0x000fe200078e001a */
[----:B------:R-:W-:-:S07]  /*1e00*/  MOV R5, R27 ;  /* 0x0000001b00057202 */ /* 0x000fce0000000f00 */
.L_x_33:
[----:B------:R-:W-:Y:S05]  /*1e10*/  BSYNC.RECONVERGENT B0 ;  /* 0x0000000000007941 */ /* 0x000fea0003800200 */
.L_x_32:
[----:B--2---:R-:W0:Y:S01]  /*1e20*/  LDC.64 R2, c[0x0][0x388] ;  /* 0x0000e200ff027b82 */ /* 0x004e220000000a00 */
[----:B------:R-:W0:Y:S01]  /*1e30*/  F2I.F64.TRUNC R5, R4 ;  /* 0x0000000400057311 */ /* 0x000e22000030d100 */
[----:B------:R-:W-:Y:S02]  /*1e40*/  IMAD.MOV.U32 R6, RZ, RZ, 0x1 ;  /* 0x00000001ff067424 */ /* 0x000fe400078e00ff */
[----:B------:R-:W-:Y:S02]  /*1e50*/  IMAD.MOV.U32 R7, RZ, RZ, 0x0 ;  /* 0x00000000ff077424 */ /* 0x000fe400078e00ff */
[----:B0-----:R-:W-:-:S05]  /*1e60*/  IMAD.WIDE R2, R5, 0x8, R2 ;  /* 0x0000000805027825 */ /* 0x001fca00078e0202 */
[----:B------:R-:W-:Y:S01]  /*1e70*/  REDG.E.ADD.64.STRONG.GPU desc[UR6][R2.64], R6 ;  /* 0x000000060200798e */ /* 0x000fe2000c12e506 */
[----:B------:R-:W-:Y:S05]  /*1e80*/  EXIT ;  /* 0x000000000000794d */ /* 0x000fea0003800000 */
        .weak           $__internal_0_$__cuda_sm20_div_rn_f64_full
        .type           $__internal_0_$__cuda_sm20_div_rn_f64_full,@function
        .size           $__internal_0_$__cuda_sm20_div_rn_f64_full,($__internal_1_$__cuda_sm20_dsqrt_rn_f64_mediumpath_v1 - $__internal_0_$__cuda_sm20_div_rn_f64_full)
$__internal_0_$__cuda_sm20_div_rn_f64_full:
[C---:B------:R-:W-:Y:S01]  /*1e90*/  FSETP.GEU.AND P0, PT, |R3|.reuse, 1.469367938527859385e-39, PT ;  /* 0x001000000300780b */ /* 0x040fe20003f0e200 */
[----:B------:R-:W-:Y:S01]  /*1ea0*/  IMAD.MOV.U32 R21, RZ, RZ, R3 ;  /* 0x000000ffff157224 */ /* 0x000fe200078e0003 */
[----:B------:R-:W-:Y:S01]  /*1eb0*/  MOV R20, UR5 ;  /* 0x0000000500147c02 */ /* 0x000fe20008000f00 */
[----:B------:R-:W-:Y:S01]  /*1ec0*/  IMAD.U32 R18, RZ, RZ, UR5 ;  /* 0x00000005ff127e24 */ /* 0x000fe2000f8e00ff */
[----:B------:R-:W-:Y:S01]  /*1ed0*/  LOP3.LUT R19, R3, 0x800fffff, RZ, 0xc0, !PT ;  /* 0x800fffff03137812 */ /* 0x000fe200078ec0ff */
[----:B------:R-:W-:Y:S01]  /*1ee0*/  IMAD.MOV.U32 R23, RZ, RZ, R29 ;  /* 0x000000ffff177224 */ /* 0x000fe200078e001d */
[----:B------:R-:W-:Y:S01]  /*1ef0*/  MOV R24, 0x1 ;  /* 0x0000000100187802 */ /* 0x000fe20000000f00 */
[----:B------:R-:W-:Y:S01]  /*1f00*/  IMAD.MOV.U32 R22, RZ, RZ, R28 ;  /* 0x000000ffff167224 */ /* 0x000fe200078e001c */
[----:B------:R-:W-:Y:S01]  /*1f10*/  LOP3.LUT R19, R19, 0x3ff00000, RZ, 0xfc, !PT ;  /* 0x3ff0000013137812 */ /* 0x000fe200078efcff */
[----:B------:R-:W-:Y:S01]  /*1f20*/  IMAD.MOV.U32 R33, RZ, RZ, 0x1ca00000 ;  /* 0x1ca00000ff217424 */ /* 0x000fe200078e00ff */
[C---:B------:R-:W-:Y:S01]  /*1f30*/  FSETP.GEU.AND P2, PT, |R23|.reuse, 1.469367938527859385e-39, PT ;  /* 0x001000001700780b */ /* 0x040fe20003f4e200 */
[----:B------:R-:W-:Y:S01]  /*1f40*/  BSSY.RECONVERGENT B3, `(.L_x_34) ;  /* 0x0000050000037945 */ /* 0x000fe20003800200 */
[----:B------:R-:W-:Y:S01]  /*1f50*/  LOP3.LUT R32, R23, 0x7ff00000, RZ, 0xc0, !PT ;  /* 0x7ff0000017207812 */ /* 0x000fe200078ec0ff */
[----:B------:R-:W-:Y:S01]  /*1f60*/  @!P0 DMUL R18, R20, 8.98846567431157953865e+307 ;  /* 0x7fe0000014128828 */ /* 0x000fe20000000000 */
[----:B------:R-:W-:-:S04]  /*1f70*/  LOP3.LUT R35, R3, 0x7ff00000, RZ, 0xc0, !PT ;  /* 0x7ff0000003237812 */ /* 0x000fc800078ec0ff */
[C---:B------:R-:W-:Y:S01]  /*1f80*/  ISETP.GE.U32.AND P1, PT, R32.reuse, R35, PT ;  /* 0x000000232000720c */ /* 0x040fe20003f26070 */
[----:B------:R-:W0:Y:S04]  /*1f90*/  MUFU.RCP64H R25, R19 ;  /* 0x0000001300197308 */ /* 0x000e280000001800 */
[----:B------:R-:W-:Y:S02]  /*1fa0*/  @!P2 LOP3.LUT R27, R21, 0x7ff00000, RZ, 0xc0, !PT ;  /* 0x7ff00000151ba812 */ /* 0x000fe400078ec0ff */
[----:B------:R-:W-:Y:S02]  /*1fb0*/  @!P0 LOP3.LUT R35, R19, 0x7ff00000, RZ, 0xc0, !PT ;  /* 0x7ff0000013238812 */ /* 0x000fe400078ec0ff */
[----:B------:R-:W-:-:S04]  /*1fc0*/  @!P2 ISETP.GE.U32.AND P3, PT, R32, R27, PT ;  /* 0x0000001b2000a20c */ /* 0x000fc80003f66070 */
[----:B------:R-:W-:-:S04]  /*1fd0*/  @!P2 SEL R27, R33, 0x63400000, !P3 ;  /* 0x63400000211ba807 */ /* 0x000fc80005800000 */
[----:B------:R-:W-:Y:S01]  /*1fe0*/  @!P2 LOP3.LUT R30, R27, 0x80000000, R23, 0xf8, !PT ;  /* 0x800000001b1ea812 */ /* 0x000fe200078ef817 */
[----:B0-----:R-:W-:-:S03]  /*1ff0*/  DFMA R28, R24, -R18, 1 ;  /* 0x3ff00000181c742b */ /* 0x001fc60000000812 */
[----:B------:R-:W-:Y:S01]  /*2000*/  @!P2 LOP3.LUT R31, R30, 0x100000, RZ, 0xfc, !PT ;  /* 0x001000001e1fa812 */ /* 0x000fe200078efcff */
[----:B------:R-:W-:-:S04]  /*2010*/  @!P2 IMAD.MOV.U32 R30, RZ, RZ, RZ ;  /* 0x000000ffff1ea224 */ /* 0x000fc800078e00ff */
[----:B------:R-:W-:-:S08]  /*2020*/  DFMA R28, R28, R28, R28 ;  /* 0x0000001c1c1c722b */ /* 0x000fd0000000001c */
[----:B------:R-:W-:Y:S01]  /*2030*/  DFMA R28, R24, R28, R24 ;  /* 0x0000001c181c722b */ /* 0x000fe20000000018 */
[----:B------:R-:W-:Y:S01]  /*2040*/  SEL R25, R33, 0x63400000, !P1 ;  /* 0x6340000021197807 */ /* 0x000fe20004800000 */
[----:B------:R-:W-:-:S03]  /*2050*/  IMAD.MOV.U32 R24, RZ, RZ, R22 ;  /* 0x000000ffff187224 */ /* 0x000fc600078e0016 */
[----:B------:R-:W-:-:S03]  /*2060*/  LOP3.LUT R25, R25, 0x800fffff, R23, 0xf8, !PT ;  /* 0x800fffff19197812 */ /* 0x000fc600078ef817 */
[----:B------:R-:W-:-:S03]  /*2070*/  DFMA R26, R28, -R18, 1 ;  /* 0x3ff000001c1a742b */ /* 0x000fc60000000812 */
[----:B------:R-:W-:-:S05]  /*2080*/  @!P2 DFMA R24, R24, 2, -R30 ;  /* 0x400000001818a82b */ /* 0x000fca000000081e */
[----:B------:R-:W-:-:S08]  /*2090*/  DFMA R26, R28, R26, R28 ;  /* 0x0000001a1c1a722b */ /* 0x000fd0000000001c */
[----:B------:R-:W-:-:S08]  /*20a0*/  DMUL R28, R26, R24 ;  /* 0x000000181a1c7228 */ /* 0x000fd00000000000 */
[----:B------:R-:W-:-:S08]  /*20b0*/  DFMA R30, R28, -R18, R24 ;  /* 0x800000121c1e722b */ /* 0x000fd00000000018 */
[----:B------:R-:W-:Y:S01]  /*20c0*/  DFMA R30, R26, R30, R28 ;  /* 0x0000001e1a1e722b */ /* 0x000fe2000000001c */
[----:B------:R-:W-:Y:S02]  /*20d0*/  MOV R28, R32 ;  /* 0x00000020001c7202 */ /* 0x000fe40000000f00 */
[----:B------:R-:W-:-:S05]  /*20e0*/  @!P2 LOP3.LUT R28, R25, 0x7ff00000, RZ, 0xc0, !PT ;  /* 0x7ff00000191ca812 */ /* 0x000fca00078ec0ff */
[----:B------:R-:W-:-:S05]  /*20f0*/  VIADD R26, R28, 0xffffffff ;  /* 0xffffffff1c1a7836 */ /* 0x000fca0000000000 */
[----:B------:R-:W-:Y:S01]  /*2100*/  ISETP.GT.U32.AND P0, PT, R26, 0x7feffffe, PT ;  /* 0x7feffffe1a00780c */ /* 0x000fe20003f04070 */
[----:B------:R-:W-:-:S05]  /*2110*/  VIADD R26, R35, 0xffffffff ;  /* 0xffffffff231a7836 */ /* 0x000fca0000000000 */
[----:B------:R-:W-:-:S13]  /*2120*/  ISETP.GT.U32.OR P0, PT, R26, 0x7feffffe, P0 ;  /* 0x7feffffe1a00780c */ /* 0x000fda0000704470 */
[----:B------:R-:W-:Y:S05]  /*2130*/  @P0 BRA `(.L_x_35) ;  /* 0x00000000006c0947 */ /* 0x000fea0003800000 */
[----:B------:R-:W-:-:S04]  /*2140*/  LOP3.LUT R23, R21, 0x7ff00000, RZ, 0xc0, !PT ;  /* 0x7ff0000015177812 */ /* 0x000fc800078ec0ff */
[CC--:B------:R-:W-:Y:S02]  /*2150*/  VIADDMNMX R22, R32.reuse, -R23.reuse, 0xb9600000, !PT ;  /* 0xb960000020167446 */ /* 0x0c0fe40007800917 */
[----:B------:R-:W-:Y:S02]  /*2160*/  ISETP.GE.U32.AND P0, PT, R32, R23, PT ;  /* 0x000000172000720c */ /* 0x000fe40003f06070 */
[----:B------:R-:W-:Y:S02]  /*2170*/  VIMNMX R22, PT, PT, R22, 0x46a00000, PT ;  /* 0x46a0000016167848 */ /* 0x000fe40003fe0100 */
[----:B------:R-:W-:-:S05]  /*2180*/  SEL R33, R33, 0x63400000, !P0 ;  /* 0x6340000021217807 */ /* 0x000fca0004000000 */
[----:B------:R-:W-:Y:S02]  /*2190*/  IMAD.IADD R28, R22, 0x1, -R33 ;  /* 0x00000001161c7824 */ /* 0x000fe400078e0a21 */
[----:B------:R-:W-:-:S03]  /*21a0*/  IMAD.MOV.U32 R22, RZ, RZ, RZ ;  /* 0x000000ffff167224 */ /* 0x000fc600078e00ff */
[----:B------:R-:W-:-:S06]  /*21b0*/  IADD3 R23, PT, PT, R28, 0x7fe00000, RZ ;  /* 0x7fe000001c177810 */ /* 0x000fcc0007ffe0ff */
[----:B------:R-:W-:-:S10]  /*21c0*/  DMUL R26, R30, R22 ;  /* 0x000000161e1a7228 */ /* 0x000fd40000000000 */
[----:B------:R-:W-:-:S13]  /*21d0*/  FSETP.GTU.AND P0, PT, |R27|, 1.469367938527859385e-39, PT ;  /* 0x001000001b00780b */ /* 0x000fda0003f0c200 */
[----:B------:R-:W-:Y:S05]  /*21e0*/  @P0 BRA `(.L_x_36) ;  /* 0x0000000000940947 */ /* 0x000fea0003800000 */
[----:B------:R-:W-:Y:S01]  /*21f0*/  DFMA R18, R30, -R18, R24 ;  /* 0x800000121e12722b */ /* 0x000fe20000000018 */
[----:B------:R-:W-:-:S09]  /*2200*/  IMAD.MOV.U32 R22, RZ, RZ, RZ ;  /* 0x000000ffff167224 */ /* 0x000fd200078e00ff */
[C---:B------:R-:W-:Y:S02]  /*2210*/  FSETP.NEU.AND P0, PT, R19.reuse, RZ, PT ;  /* 0x000000ff1300720b */ /* 0x040fe40003f0d000 */
[----:B------:R-:W-:-:S04]  /*2220*/  LOP3.LUT R21, R19, 0x80000000, R21, 0x48, !PT ;  /* 0x8000000013157812 */ /* 0x000fc800078e4815 */
[----:B------:R-:W-:-:S07]  /*2230*/  LOP3.LUT R23, R21, R23, RZ, 0xfc, !PT ;  /* 0x0000001715177212 */ /* 0x000fce00078efcff */
[----:B------:R-:W-:Y:S05]  /*2240*/  @!P0 BRA `(.L_x_36) ;  /* 0x00000000007c8947 */ /* 0x000fea0003800000 */
[----:B------:R-:W-:Y:S01]  /*2250*/  IMAD.MOV R19, RZ, RZ, -R28 ;  /* 0x000000ffff137224 */ /* 0x000fe200078e0a1c */
[----:B------:R-:W-:Y:S01]  /*2260*/  MOV R18, RZ ;  /* 0x000000ff00127202 */ /* 0x000fe20000000f00 */
[----:B------:R-:W-:-:S05]  /*2270*/  DMUL.RP R22, R30, R22 ;  /* 0x000000161e167228 */ /* 0x000fca0000008000 */
[----:B------:R-:W-:-:S05]  /*2280*/  DFMA R18, R26, -R18, R30 ;  /* 0x800000121a12722b */ /* 0x000fca000000001e */
[----:B------:R-:W-:Y:S02]  /*2290*/  LOP3.LUT R21, R23, R21, RZ, 0x3c, !PT ;  /* 0x0000001517157212 */ /* 0x000fe400078e3cff */
[----:B------:R-:W-:-:S04]  /*22a0*/  IADD3 R18, PT, PT, -R28, -0x43300000, RZ ;  /* 0xbcd000001c127810 */ /* 0x000fc80007ffe1ff */
[----:B------:R-:W-:-:S04]  /*22b0*/  FSETP.NEU.AND P0, PT, |R19|, R18, PT ;  /* 0x000000121300720b */ /* 0x000fc80003f0d200 */
[----:B------:R-:W-:Y:S02]  /*22c0*/  FSEL R26, R22, R26, !P0 ;  /* 0x0000001a161a7208 */ /* 0x000fe40004000000 */
[----:B------:R-:W-:Y:S01]  /*22d0*/  FSEL R27, R21, R27, !P0 ;  /* 0x0000001b151b7208 */ /* 0x000fe20004000000 */
[----:B------:R-:W-:Y:S06]  /*22e0*/  BRA `(.L_x_36) ;  /* 0x0000000000547947 */ /* 0x000fec0003800000 */
.L_x_35:
[----:B------:R-:W-:-:S14]  /*22f0*/  DSETP.NAN.AND P0, PT, R22, R22, PT ;  /* 0x000000161600722a */ /* 0x000fdc0003f08000 */
[----:B------:R-:W-:Y:S05]  /*2300*/  @P0 BRA `(.L_x_37) ;  /* 0x0000000000440947 */ /* 0x000fea0003800000 */
[----:B------:R-:W-:-:S14]  /*2310*/  DSETP.NAN.AND P0, PT, R20, R20, PT ;  /* 0x000000141400722a */ /* 0x000fdc0003f08000 */
[----:B------:R-:W-:Y:S05]  /*2320*/  @P0 BRA `(.L_x_38) ;  /* 0x0000000000300947 */ /* 0x000fea0003800000 */
[----:B------:R-:W-:Y:S01]  /*2330*/  ISETP.NE.AND P0, PT, R28, R35, PT ;  /* 0x000000231c00720c */ /* 0x000fe20003f05270 */
[----:B------:R-:W-:Y:S02]  /*2340*/  IMAD.MOV.U32 R26, RZ, RZ, 0x0 ;  /* 0x00000000ff1a7424 */ /* 0x000fe400078e00ff */
[----:B------:R-:W-:-:S10]  /*2350*/  IMAD.MOV.U32 R27, RZ, RZ, -0x80000 ;  /* 0xfff80000ff1b7424 */ /* 0x000fd400078e00ff */
[----:B------:R-:W-:Y:S05]  /*2360*/  @!P0 BRA `(.L_x_36) ;  /* 0x0000000000348947 */ /* 0x000fea0003800000 */
[----:B------:R-:W-:Y:S02]  /*2370*/  ISETP.NE.AND P0, PT, R28, 0x7ff00000, PT ;  /* 0x7ff000001c00780c */ /* 0x000fe40003f05270 */
[----:B------:R-:W-:Y:S02]  /*2380*/  LOP3.LUT R27, R23, 0x80000000, R21, 0x48, !PT ;  /* 0x80000000171b7812 */ /* 0x000fe400078e4815 */
[----:B------:R-:W-:-:S13]  /*2390*/  ISETP.EQ.OR P0, PT, R35, RZ, !P0 ;  /* 0x000000ff2300720c */ /* 0x000fda0004702670 */
[----:B------:R-:W-:Y:S01]  /*23a0*/  @P0 LOP3.LUT R18, R27, 0x7ff00000, RZ, 0xfc, !PT ;  /* 0x7ff000001b120812 */ /* 0x000fe200078efcff */
[----:B------:R-:W-:Y:S01]  /*23b0*/  @!P0 IMAD.MOV.U32 R26, RZ, RZ, RZ ;  /* 0x000000ffff1a8224 */ /* 0x000fe200078e00ff */
[----:B------:R-:W-:-:S03]  /*23c0*/  @P0 MOV R26, RZ ;  /* 0x000000ff001a0202 */ /* 0x000fc60000000f00 */
[----:B------:R-:W-:Y:S01]  /*23d0*/  @P0 IMAD.MOV.U32 R27, RZ, RZ, R18 ;  /* 0x000000ffff1b0224 */ /* 0x000fe200078e0012 */
[----:B------:R-:W-:Y:S06]  /*23e0*/  BRA `(.L_x_36) ;  /* 0x0000000000147947 */ /* 0x000fec0003800000 */
.L_x_38:
[----:B------:R-:W-:Y:S01]  /*23f0*/  LOP3.LUT R27, R21, 0x80000, RZ, 0xfc, !PT ;  /* 0x00080000151b7812 */ /* 0x000fe200078efcff */
[----:B------:R-:W-:Y:S01]  /*2400*/  IMAD.MOV.U32 R26, RZ, RZ, R20 ;  /* 0x000000ffff1a7224 */ /* 0x000fe200078e0014 */
[----:B------:R-:W-:Y:S06]  /*2410*/  BRA `(.L_x_36) ;  /* 0x0000000000087947 */ /* 0x000fec0003800000 */
.L_x_37:
[----:B------:R-:W-:Y:S01]  /*2420*/  LOP3.LUT R27, R23, 0x80000, RZ, 0xfc, !PT ;  /* 0x00080000171b7812 */ /* 0x000fe200078efcff */
[----:B------:R-:W-:-:S07]  /*2430*/  IMAD.MOV.U32 R26, RZ, RZ, R22 ;  /* 0x000000ffff1a7224 */ /* 0x000fce00078e0016 */
.L_x_36:
[----:B------:R-:W-:Y:S05]  /*2440*/  BSYNC.RECONVERGENT B3 ;  /* 0x0000000000037941 */ /* 0x000fea0003800200 */
.L_x_34:
[----:B------:R-:W-:Y:S01]  /*2450*/  MOV R18, R0 ;  /* 0x0000000000127202 */ /* 0x000fe20000000f00 */
[----:B------:R-:W-:-:S04]  /*2460*/  IMAD.MOV.U32 R19, RZ, RZ, 0x0 ;  /* 0x00000000ff137424 */ /* 0x000fc800078e00ff */
[----:B------:R-:W-:Y:S05]  /*2470*/  RET.REL.NODEC R18 `(_Z34p2p_dist_parallel_computing_kernelP8atomdescP10hist_entryid) ;  /* 0xffffffd812e07950 */ /* 0x000fea0003c3ffff */
        .weak           $__internal_1_$__cuda_sm20_dsqrt_rn_f64_mediumpath_v1
        .type           $__internal_1_$__cuda_sm20_dsqrt_rn_f64_mediumpath_v1,@function
        .size           $__internal_1_$__cuda_sm20_dsqrt_rn_f64_mediumpath_v1,(.L_x_45 - $__internal_1_$__cuda_sm20_dsqrt_rn_f64_mediumpath_v1)
$__internal_1_$__cuda_sm20_dsqrt_rn_f64_mediumpath_v1:
[----:B------:R-:W-:Y:S01]  /*2480*/  ISETP.GE.U32.AND P0, PT, R22, -0x3400000, PT ;  /* 0xfcc000001600780c */ /* 0x000fe20003f06070 */
[----:B------:R-:W-:Y:S01]  /*2490*/  BSSY.RECONVERGENT B3, `(.L_x_39) ;  /* 0x0000026000037945 */ /* 0x000fe20003800200 */
[----:B------:R-:W-:Y:S01]  /*24a0*/  IMAD.MOV.U32 R21, RZ, RZ, R23 ;  /* 0x000000ffff157224 */ /* 0x000fe200078e0017 */
[----:B------:R-:W-:Y:S01]  /*24b0*/  MOV R23, R27 ;  /* 0x0000001b00177202 */ /* 0x000fe20000000f00 */
[----:B------:R-:W-:-:S09]  /*24c0*/  IMAD.MOV.U32 R22, RZ, RZ, R0 ;  /* 0x000000ffff167224 */ /* 0x000fd200078e0000 */
[----:B------:R-:W-:Y:S05]  /*24d0*/  @!P0 BRA `(.L_x_40) ;  /* 0x0000000000208947 */ /* 0x000fea0003800000 */
[----:B------:R-:W-:-:S10]  /*24e0*/  DFMA.RM R20, R20, R22, R24 ;  /* 0x000000161414722b */ /* 0x000fd40000004018 */
[----:B------:R-:W-:-:S05]  /*24f0*/  IADD3 R22, P0, PT, R20, 0x1, RZ ;  /* 0x0000000114167810 */ /* 0x000fca0007f1e0ff */
[----:B------:R-:W-:-:S06]  /*2500*/  IMAD.X R23, RZ, RZ, R21, P0 ;  /* 0x000000ffff177224 */ /* 0x000fcc00000e0615 */
[----:B------:R-:W-:-:S08]  /*2510*/  DFMA.RP R18, -R20, R22, R18 ;  /* 0x000000161412722b */ /* 0x000fd00000008112 */
[----:B------:R-:W-:-:S06]  /*2520*/  DSETP.GT.AND P0, PT, R18, RZ, PT ;  /* 0x000000ff1200722a */ /* 0x000fcc0003f04000 */
[----:B------:R-:W-:Y:S02]  /*2530*/  FSEL R20, R22, R20, P0 ;  /* 0x0000001416147208 */ /* 0x000fe40000000000 */
[----:B------:R-:W-:Y:S01]  /*2540*/  FSEL R21, R23, R21, P0 ;  /* 0x0000001517157208 */ /* 0x000fe20000000000 */
[----:B------:R-:W-:Y:S06]  /*2550*/  BRA `(.L_x_41) ;  /* 0x0000000000647947 */ /* 0x000fec0003800000 */
.L_x_40:
[----:B------:R-:W-:-:S14]  /*2560*/  DSETP.NE.AND P0, PT, R18, RZ, PT ;  /* 0x000000ff1200722a */ /* 0x000fdc0003f05000 */
[----:B------:R-:W-:Y:S05]  /*2570*/  @!P0 BRA `(.L_x_42) ;  /* 0x0000000000588947 */ /* 0x000fea0003800000 */
[----:B------:R-:W-:-:S13]  /*2580*/  ISETP.GE.AND P0, PT, R19, RZ, PT ;  /* 0x000000ff1300720c */ /* 0x000fda0003f06270 */
[----:B------:R-:W-:Y:S02]  /*2590*/  @!P0 IMAD.MOV.U32 R20, RZ, RZ, 0x0 ;  /* 0x00000000ff148424 */ /* 0x000fe400078e00ff */
[----:B------:R-:W-:Y:S01]  /*25a0*/  @!P0 IMAD.MOV.U32 R21, RZ, RZ, -0x80000 ;  /* 0xfff80000ff158424 */ /* 0x000fe200078e00ff */
[----:B------:R-:W-:Y:S06]  /*25b0*/  @!P0 BRA `(.L_x_41) ;  /* 0x00000000004c8947 */ /* 0x000fec0003800000 */
[----:B------:R-:W-:-:S13]  /*25c0*/  ISETP.GT.AND P0, PT, R19, 0x7fefffff, PT ;  /* 0x7fefffff1300780c */ /* 0x000fda0003f04270 */
[----:B------:R-:W-:Y:S05]  /*25d0*/  @P0 BRA `(.L_x_42) ;  /* 0x0000000000400947 */ /* 0x000fea0003800000 */
[----:B------:R-:W-:Y:S01]  /*25e0*/  DMUL R18, R18, 8.11296384146066816958e+31 ;  /* 0x4690000012127828 */ /* 0x000fe20000000000 */
[----:B------:R-:W-:Y:S01]  /*25f0*/  MOV R20, RZ ;  /* 0x000000ff00147202 */ /* 0x000fe20000000f00 */
[----:B------:R-:W-:Y:S02]  /*2600*/  IMAD.MOV.U32 R24, RZ, RZ, 0x0 ;  /* 0x00000000ff187424 */ /* 0x000fe400078e00ff */
[----:B------:R-:W-:Y:S02]  /*2610*/  IMAD.MOV.U32 R25, RZ, RZ, 0x3fd80000 ;  /* 0x3fd80000ff197424 */ /* 0x000fe400078e00ff */
[----:B------:R-:W0:Y:S02]  /*2620*/  MUFU.RSQ64H R21, R19 ;  /* 0x0000001300157308 */ /* 0x000e240000001c00 */
[----:B0-----:R-:W-:-:S08]  /*2630*/  DMUL R22, R20, R20 ;  /* 0x0000001414167228 */ /* 0x001fd00000000000 */
[----:B------:R-:W-:-:S08]  /*2640*/  DFMA R22, R18, -R22, 1 ;  /* 0x3ff000001216742b */ /* 0x000fd00000000816 */
[----:B------:R-:W-:Y:S02]  /*2650*/  DFMA R24, R22, R24, 0.5 ;  /* 0x3fe000001618742b */ /* 0x000fe40000000018 */
[----:B------:R-:W-:-:S08]  /*2660*/  DMUL R22, R20, R22 ;  /* 0x0000001614167228 */ /* 0x000fd00000000000 */
[----:B------:R-:W-:-:S08]  /*2670*/  DFMA R22, R24, R22, R20 ;  /* 0x000000161816722b */ /* 0x000fd00000000014 */
[----:B------:R-:W-:Y:S02]  /*2680*/  DMUL R20, R18, R22 ;  /* 0x0000001612147228 */ /* 0x000fe40000000000 */
[----:B------:R-:W-:-:S06]  /*2690*/  IADD3 R23, PT, PT, R23, -0x100000, RZ ;  /* 0xfff0000017177810 */ /* 0x000fcc0007ffe0ff */
[----:B------:R-:W-:-:S08]  /*26a0*/  DFMA R24, R20, -R20, R18 ;  /* 0x800000141418722b */ /* 0x000fd00000000012 */
[----:B------:R-:W-:-:S10]  /*26b0*/  DFMA R20, R22, R24, R20 ;  /* 0x000000181614722b */ /* 0x000fd40000000014 */
[----:B------:R-:W-:Y:S01]  /*26c0*/  VIADD R21, R21, 0xfcb00000 ;  /* 0xfcb0000015157836 */ /* 0x000fe20000000000 */
[----:B------:R-:W-:Y:S06]  /*26d0*/  BRA `(.L_x_41) ;  /* 0x0000000000047947 */ /* 0x000fec0003800000 */
.L_x_42:
[----:B------:R-:W-:-:S11]  /*26e0*/  DADD R20, R18, R18 ;  /* 0x0000000012147229 */ /* 0x000fd60000000012 */
.L_x_41:
[----:B------:R-:W-:Y:S05]  /*26f0*/  BSYNC.RECONVERGENT B3 ;  /* 0x0000000000037941 */ /* 0x000fea0003800200 */
.L_x_39:
[----:B------:R-:W-:Y:S01]  /*2700*/  IMAD.MOV.U32 R27, RZ, RZ, 0x0 ;  /* 0x00000000ff1b7424 */ /* 0x000fe200078e00ff */
[----:B------:R-:W-:Y:S01]  /*2710*/  MOV R29, R21 ;  /* 0x00000015001d7202 */ /* 0x000fe20000000f00 */
[----:B------:R-:W-:Y:S02]  /*2720*/  IMAD.MOV.U32 R28, RZ, RZ, R20 ;  /* 0x000000ffff1c7224 */ /* 0x000fe400078e0014 */
[----:B------:R-:W-:Y:S05]  /*2730*/  RET.REL.NODEC R26 `(_Z34p2p_dist_parallel_computing_kernelP8atomdescP10hist_entryid) ;  /* 0xffffffd81a307950 */ /* 0x000fea0003c3ffff */
.L_x_43:
[----:B------:R-:W-:-:S00]  /*2740*/  BRA `(.L_x_43) ;  /* 0xfffffffc00fc7947 */ /* 0x000fc0000383ffff */
[----:B------:R-:W-:-:S00]  /*2750*/  NOP ;  /* 0x0000000000007918 */ /* 0x000fc00000000000 */
        /* <DEDUP_REMOVED lines=10> */
.L_x_45:


//--------------------- .nv.shared.reserved.0     --------------------------
	.section	.nv.shared.reserved.0,"aw",@nobits
	.weak		__nv_reservedSMEM_offset_0_alias
	.size		__nv_reservedSMEM_offset_0_alias, 0, 64
	.other		__nv_reservedSMEM_offset_0_alias,@"STO_CUDA_RESERVED_SHARED STV_DEFAULT"
__nv_reservedSMEM_offset_0_alias:
	.zero		0
	.zero		64


//--------------------- .nv.constant0._Z34p2p_dist_parallel_computing_kernelP8atomdescP10hist_entryid --------------------------
	.section	.nv.constant0._Z34p2p_dist_parallel_computing_kernelP8atomdescP10hist_entryid,"a",@progbits
	.sectionflags	@""
	.align	4
.nv.constant0._Z34p2p_dist_parallel_computing_kernelP8atomdescP10hist_entryid:
	.zero		928


//--------------------- SYMBOLS --------------------------

	.type		.nv.reservedSmem.offset0,@object
	.size		.nv.reservedSmem.offset0,0x4
